//
// Generated by NVIDIA NVVM Compiler
//
// Compiler Build ID: CL-36424714
// Cuda compilation tools, release 13.0, V13.0.88
// Based on NVVM 20.0.0
//

.version 9.0
.target sm_100
.address_size 64

	// .globl	_Z30matrixMultiplicationGlobalOnlyPKiS0_Pii
// _ZZ35matrixMultiplicationGlobalAndSharedPKiS0_PiiE2As has been demoted
// _ZZ35matrixMultiplicationGlobalAndSharedPKiS0_PiiE2Bs has been demoted
.const .align 4 .b8 const_B[30976];
.const .align 4 .b8 const_A[30976];

.visible .entry _Z30matrixMultiplicationGlobalOnlyPKiS0_Pii(
	.param .u64 .ptr .align 1 _Z30matrixMultiplicationGlobalOnlyPKiS0_Pii_param_0,
	.param .u64 .ptr .align 1 _Z30matrixMultiplicationGlobalOnlyPKiS0_Pii_param_1,
	.param .u64 .ptr .align 1 _Z30matrixMultiplicationGlobalOnlyPKiS0_Pii_param_2,
	.param .u32 _Z30matrixMultiplicationGlobalOnlyPKiS0_Pii_param_3
)
{
	.reg .pred 	%p<10>;
	.reg .b32 	%r<105>;
	.reg .b64 	%rd<67>;

	ld.param.u64 	%rd14, [_Z30matrixMultiplicationGlobalOnlyPKiS0_Pii_param_0];
	ld.param.u64 	%rd15, [_Z30matrixMultiplicationGlobalOnlyPKiS0_Pii_param_1];
	ld.param.u32 	%r30, [_Z30matrixMultiplicationGlobalOnlyPKiS0_Pii_param_3];
	cvta.to.global.u64 	%rd1, %rd15;
	cvta.to.global.u64 	%rd2, %rd14;
	mov.u32 	%r31, %ctaid.y;
	mov.u32 	%r32, %ntid.y;
	mov.u32 	%r33, %tid.y;
	mad.lo.s32 	%r1, %r31, %r32, %r33;
	mov.u32 	%r34, %ctaid.x;
	mov.u32 	%r35, %ntid.x;
	mov.u32 	%r36, %tid.x;
	mad.lo.s32 	%r2, %r34, %r35, %r36;
	max.s32 	%r37, %r1, %r2;
	setp.ge.s32 	%p1, %r37, %r30;
	@%p1 bra 	$L__BB0_13;
	mul.lo.s32 	%r3, %r30, %r1;
	and.b32  	%r4, %r30, 7;
	setp.lt.u32 	%p2, %r30, 8;
	mov.b32 	%r99, 0;
	mov.u32 	%r104, %r99;
	@%p2 bra 	$L__BB0_4;
	and.b32  	%r99, %r30, 2147483640;
	neg.s32 	%r93, %r99;
	mul.wide.s32 	%rd16, %r30, 4;
	add.s64 	%rd3, %rd1, %rd16;
	shl.b32 	%r7, %r30, 3;
	mul.wide.s32 	%rd17, %r30, 8;
	add.s64 	%rd4, %rd1, %rd17;
	mul.wide.s32 	%rd18, %r30, 12;
	add.s64 	%rd5, %rd1, %rd18;
	mul.wide.s32 	%rd19, %r30, 16;
	add.s64 	%rd6, %rd1, %rd19;
	mul.wide.s32 	%rd20, %r30, 20;
	add.s64 	%rd7, %rd1, %rd20;
	mul.wide.s32 	%rd21, %r30, 24;
	add.s64 	%rd8, %rd1, %rd21;
	mul.wide.s32 	%rd22, %r30, 28;
	add.s64 	%rd9, %rd1, %rd22;
	mul.wide.u32 	%rd23, %r3, 4;
	add.s64 	%rd24, %rd23, %rd2;
	add.s64 	%rd66, %rd24, 16;
	mov.b32 	%r104, 0;
	mov.u32 	%r92, %r2;
$L__BB0_3:
	.pragma "nounroll";
	mul.wide.s32 	%rd25, %r92, 4;
	add.s64 	%rd26, %rd3, %rd25;
	add.s64 	%rd27, %rd4, %rd25;
	add.s64 	%rd28, %rd5, %rd25;
	add.s64 	%rd29, %rd6, %rd25;
	add.s64 	%rd30, %rd7, %rd25;
	add.s64 	%rd31, %rd8, %rd25;
	add.s64 	%rd32, %rd9, %rd25;
	add.s64 	%rd33, %rd1, %rd25;
	ld.global.u32 	%r41, [%rd66+-16];
	ld.global.u32 	%r42, [%rd33];
	mad.lo.s32 	%r43, %r42, %r41, %r104;
	ld.global.u32 	%r44, [%rd66+-12];
	ld.global.u32 	%r45, [%rd26];
	mad.lo.s32 	%r46, %r45, %r44, %r43;
	ld.global.u32 	%r47, [%rd66+-8];
	ld.global.u32 	%r48, [%rd27];
	mad.lo.s32 	%r49, %r48, %r47, %r46;
	ld.global.u32 	%r50, [%rd66+-4];
	ld.global.u32 	%r51, [%rd28];
	mad.lo.s32 	%r52, %r51, %r50, %r49;
	ld.global.u32 	%r53, [%rd66];
	ld.global.u32 	%r54, [%rd29];
	mad.lo.s32 	%r55, %r54, %r53, %r52;
	ld.global.u32 	%r56, [%rd66+4];
	ld.global.u32 	%r57, [%rd30];
	mad.lo.s32 	%r58, %r57, %r56, %r55;
	ld.global.u32 	%r59, [%rd66+8];
	ld.global.u32 	%r60, [%rd31];
	mad.lo.s32 	%r61, %r60, %r59, %r58;
	ld.global.u32 	%r62, [%rd66+12];
	ld.global.u32 	%r63, [%rd32];
	mad.lo.s32 	%r104, %r63, %r62, %r61;
	add.s32 	%r93, %r93, 8;
	add.s32 	%r92, %r92, %r7;
	add.s64 	%rd66, %rd66, 32;
	setp.ne.s32 	%p3, %r93, 0;
	@%p3 bra 	$L__BB0_3;
$L__BB0_4:
	setp.eq.s32 	%p4, %r4, 0;
	@%p4 bra 	$L__BB0_12;
	and.b32  	%r17, %r30, 3;
	setp.lt.u32 	%p5, %r4, 4;
	@%p5 bra 	$L__BB0_7;
	add.s32 	%r65, %r99, %r3;
	mul.wide.u32 	%rd34, %r65, 4;
	add.s64 	%rd35, %rd2, %rd34;
	ld.global.u32 	%r66, [%rd35];
	mad.lo.s32 	%r67, %r99, %r30, %r2;
	mul.wide.s32 	%rd36, %r67, 4;
	add.s64 	%rd37, %rd1, %rd36;
	ld.global.u32 	%r68, [%rd37];
	mad.lo.s32 	%r69, %r68, %r66, %r104;
	cvt.u64.u32 	%rd38, %r3;
	cvt.u64.u32 	%rd39, %r99;
	add.s64 	%rd40, %rd39, %rd38;
	shl.b64 	%rd41, %rd40, 2;
	add.s64 	%rd42, %rd2, %rd41;
	ld.global.u32 	%r70, [%rd42+4];
	mul.wide.s32 	%rd43, %r30, 4;
	add.s64 	%rd44, %rd37, %rd43;
	ld.global.u32 	%r71, [%rd44];
	mad.lo.s32 	%r72, %r71, %r70, %r69;
	ld.global.u32 	%r73, [%rd42+8];
	add.s64 	%rd45, %rd44, %rd43;
	ld.global.u32 	%r74, [%rd45];
	mad.lo.s32 	%r75, %r74, %r73, %r72;
	ld.global.u32 	%r76, [%rd42+12];
	add.s64 	%rd46, %rd45, %rd43;
	ld.global.u32 	%r77, [%rd46];
	mad.lo.s32 	%r104, %r77, %r76, %r75;
	add.s32 	%r99, %r99, 4;
$L__BB0_7:
	setp.eq.s32 	%p6, %r17, 0;
	@%p6 bra 	$L__BB0_12;
	setp.eq.s32 	%p7, %r17, 1;
	@%p7 bra 	$L__BB0_10;
	add.s32 	%r79, %r99, %r3;
	mul.wide.u32 	%rd47, %r79, 4;
	add.s64 	%rd48, %rd2, %rd47;
	ld.global.u32 	%r80, [%rd48];
	mad.lo.s32 	%r81, %r99, %r30, %r2;
	mul.wide.s32 	%rd49, %r81, 4;
	add.s64 	%rd50, %rd1, %rd49;
	ld.global.u32 	%r82, [%rd50];
	mad.lo.s32 	%r83, %r82, %r80, %r104;
	cvt.u64.u32 	%rd51, %r3;
	cvt.u64.u32 	%rd52, %r99;
	add.s64 	%rd53, %rd52, %rd51;
	shl.b64 	%rd54, %rd53, 2;
	add.s64 	%rd55, %rd2, %rd54;
	ld.global.u32 	%r84, [%rd55+4];
	mul.wide.s32 	%rd56, %r30, 4;
	add.s64 	%rd57, %rd50, %rd56;
	ld.global.u32 	%r85, [%rd57];
	mad.lo.s32 	%r104, %r85, %r84, %r83;
	add.s32 	%r99, %r99, 2;
$L__BB0_10:
	and.b32  	%r86, %r30, 1;
	setp.eq.b32 	%p8, %r86, 1;
	not.pred 	%p9, %p8;
	@%p9 bra 	$L__BB0_12;
	add.s32 	%r87, %r99, %r3;
	mul.wide.u32 	%rd58, %r87, 4;
	add.s64 	%rd59, %rd2, %rd58;
	ld.global.u32 	%r88, [%rd59];
	mad.lo.s32 	%r89, %r99, %r30, %r2;
	mul.wide.s32 	%rd60, %r89, 4;
	add.s64 	%rd61, %rd1, %rd60;
	ld.global.u32 	%r90, [%rd61];
	mad.lo.s32 	%r104, %r90, %r88, %r104;
$L__BB0_12:
	ld.param.u64 	%rd65, [_Z30matrixMultiplicationGlobalOnlyPKiS0_Pii_param_2];
	add.s32 	%r91, %r3, %r2;
	cvta.to.global.u64 	%rd62, %rd65;
	mul.wide.s32 	%rd63, %r91, 4;
	add.s64 	%rd64, %rd62, %rd63;
	st.global.u32 	[%rd64], %r104;
$L__BB0_13:
	ret;

}
	// .globl	_Z35matrixMultiplicationGlobalAndSharedPKiS0_Pii
.visible .entry _Z35matrixMultiplicationGlobalAndSharedPKiS0_Pii(
	.param .u64 .ptr .align 1 _Z35matrixMultiplicationGlobalAndSharedPKiS0_Pii_param_0,
	.param .u64 .ptr .align 1 _Z35matrixMultiplicationGlobalAndSharedPKiS0_Pii_param_1,
	.param .u64 .ptr .align 1 _Z35matrixMultiplicationGlobalAndSharedPKiS0_Pii_param_2,
	.param .u32 _Z35matrixMultiplicationGlobalAndSharedPKiS0_Pii_param_3
)
{
	.reg .pred 	%p<8>;
	.reg .b32 	%r<152>;
	.reg .b64 	%rd<13>;
	// demoted variable
	.shared .align 4 .b8 _ZZ35matrixMultiplicationGlobalAndSharedPKiS0_PiiE2As[4096];
	// demoted variable
	.shared .align 4 .b8 _ZZ35matrixMultiplicationGlobalAndSharedPKiS0_PiiE2Bs[4096];
	ld.param.u64 	%rd4, [_Z35matrixMultiplicationGlobalAndSharedPKiS0_Pii_param_0];
	ld.param.u64 	%rd5, [_Z35matrixMultiplicationGlobalAndSharedPKiS0_Pii_param_1];
	ld.param.u64 	%rd6, [_Z35matrixMultiplicationGlobalAndSharedPKiS0_Pii_param_2];
	ld.param.u32 	%r30, [_Z35matrixMultiplicationGlobalAndSharedPKiS0_Pii_param_3];
	mov.u32 	%r143, %tid.x;
	mov.u32 	%r145, %tid.y;
	mov.u32 	%r32, %ctaid.y;
	mov.u32 	%r33, %ntid.y;
	mad.lo.s32 	%r3, %r32, %r33, %r145;
	mov.u32 	%r34, %ctaid.x;
	mov.u32 	%r35, %ntid.x;
	mad.lo.s32 	%r4, %r34, %r35, %r143;
	setp.lt.s32 	%p1, %r30, 1;
	mov.b32 	%r151, 0;
	@%p1 bra 	$L__BB1_7;
	add.s32 	%r37, %r30, 31;
	shr.u32 	%r38, %r37, 5;
	shl.b32 	%r39, %r145, 7;
	mov.u32 	%r40, _ZZ35matrixMultiplicationGlobalAndSharedPKiS0_PiiE2As;
	add.s32 	%r5, %r40, %r39;
	shl.b32 	%r41, %r143, 2;
	add.s32 	%r6, %r5, %r41;
	mov.u32 	%r42, _ZZ35matrixMultiplicationGlobalAndSharedPKiS0_PiiE2Bs;
	add.s32 	%r8, %r42, %r41;
	add.s32 	%r7, %r8, %r39;
	neg.s32 	%r147, %r38;
	mad.lo.s32 	%r146, %r145, %r30, %r4;
	shl.b32 	%r11, %r30, 5;
	mad.lo.s32 	%r144, %r30, %r3, %r143;
	cvta.to.global.u64 	%rd1, %rd4;
	cvta.to.global.u64 	%rd2, %rd5;
	mov.b32 	%r151, 0;
$L__BB1_2:
	setp.ge.u32 	%p2, %r3, %r30;
	mul.wide.s32 	%rd7, %r144, 4;
	add.s64 	%rd3, %rd1, %rd7;
	setp.ge.s32 	%p3, %r143, %r30;
	mov.b32 	%r149, 0;
	or.pred  	%p4, %p2, %p3;
	@%p4 bra 	$L__BB1_4;
	ld.global.u32 	%r149, [%rd3];
$L__BB1_4:
	st.shared.u32 	[%r6], %r149;
	max.s32 	%r45, %r4, %r145;
	setp.ge.s32 	%p5, %r45, %r30;
	mov.b32 	%r150, 0;
	@%p5 bra 	$L__BB1_6;
	mul.wide.s32 	%rd8, %r146, 4;
	add.s64 	%rd9, %rd2, %rd8;
	ld.global.u32 	%r150, [%rd9];
$L__BB1_6:
	st.shared.u32 	[%r7], %r150;
	bar.sync 	0;
	ld.shared.u32 	%r46, [%r5];
	ld.shared.u32 	%r47, [%r8];
	mad.lo.s32 	%r48, %r47, %r46, %r151;
	ld.shared.u32 	%r49, [%r5+4];
	ld.shared.u32 	%r50, [%r8+128];
	mad.lo.s32 	%r51, %r50, %r49, %r48;
	ld.shared.u32 	%r52, [%r5+8];
	ld.shared.u32 	%r53, [%r8+256];
	mad.lo.s32 	%r54, %r53, %r52, %r51;
	ld.shared.u32 	%r55, [%r5+12];
	ld.shared.u32 	%r56, [%r8+384];
	mad.lo.s32 	%r57, %r56, %r55, %r54;
	ld.shared.u32 	%r58, [%r5+16];
	ld.shared.u32 	%r59, [%r8+512];
	mad.lo.s32 	%r60, %r59, %r58, %r57;
	ld.shared.u32 	%r61, [%r5+20];
	ld.shared.u32 	%r62, [%r8+640];
	mad.lo.s32 	%r63, %r62, %r61, %r60;
	ld.shared.u32 	%r64, [%r5+24];
	ld.shared.u32 	%r65, [%r8+768];
	mad.lo.s32 	%r66, %r65, %r64, %r63;
	ld.shared.u32 	%r67, [%r5+28];
	ld.shared.u32 	%r68, [%r8+896];
	mad.lo.s32 	%r69, %r68, %r67, %r66;
	ld.shared.u32 	%r70, [%r5+32];
	ld.shared.u32 	%r71, [%r8+1024];
	mad.lo.s32 	%r72, %r71, %r70, %r69;
	ld.shared.u32 	%r73, [%r5+36];
	ld.shared.u32 	%r74, [%r8+1152];
	mad.lo.s32 	%r75, %r74, %r73, %r72;
	ld.shared.u32 	%r76, [%r5+40];
	ld.shared.u32 	%r77, [%r8+1280];
	mad.lo.s32 	%r78, %r77, %r76, %r75;
	ld.shared.u32 	%r79, [%r5+44];
	ld.shared.u32 	%r80, [%r8+1408];
	mad.lo.s32 	%r81, %r80, %r79, %r78;
	ld.shared.u32 	%r82, [%r5+48];
	ld.shared.u32 	%r83, [%r8+1536];
	mad.lo.s32 	%r84, %r83, %r82, %r81;
	ld.shared.u32 	%r85, [%r5+52];
	ld.shared.u32 	%r86, [%r8+1664];
	mad.lo.s32 	%r87, %r86, %r85, %r84;
	ld.shared.u32 	%r88, [%r5+56];
	ld.shared.u32 	%r89, [%r8+1792];
	mad.lo.s32 	%r90, %r89, %r88, %r87;
	ld.shared.u32 	%r91, [%r5+60];
	ld.shared.u32 	%r92, [%r8+1920];
	mad.lo.s32 	%r93, %r92, %r91, %r90;
	ld.shared.u32 	%r94, [%r5+64];
	ld.shared.u32 	%r95, [%r8+2048];
	mad.lo.s32 	%r96, %r95, %r94, %r93;
	ld.shared.u32 	%r97, [%r5+68];
	ld.shared.u32 	%r98, [%r8+2176];
	mad.lo.s32 	%r99, %r98, %r97, %r96;
	ld.shared.u32 	%r100, [%r5+72];
	ld.shared.u32 	%r101, [%r8+2304];
	mad.lo.s32 	%r102, %r101, %r100, %r99;
	ld.shared.u32 	%r103, [%r5+76];
	ld.shared.u32 	%r104, [%r8+2432];
	mad.lo.s32 	%r105, %r104, %r103, %r102;
	ld.shared.u32 	%r106, [%r5+80];
	ld.shared.u32 	%r107, [%r8+2560];
	mad.lo.s32 	%r108, %r107, %r106, %r105;
	ld.shared.u32 	%r109, [%r5+84];
	ld.shared.u32 	%r110, [%r8+2688];
	mad.lo.s32 	%r111, %r110, %r109, %r108;
	ld.shared.u32 	%r112, [%r5+88];
	ld.shared.u32 	%r113, [%r8+2816];
	mad.lo.s32 	%r114, %r113, %r112, %r111;
	ld.shared.u32 	%r115, [%r5+92];
	ld.shared.u32 	%r116, [%r8+2944];
	mad.lo.s32 	%r117, %r116, %r115, %r114;
	ld.shared.u32 	%r118, [%r5+96];
	ld.shared.u32 	%r119, [%r8+3072];
	mad.lo.s32 	%r120, %r119, %r118, %r117;
	ld.shared.u32 	%r121, [%r5+100];
	ld.shared.u32 	%r122, [%r8+3200];
	mad.lo.s32 	%r123, %r122, %r121, %r120;
	ld.shared.u32 	%r124, [%r5+104];
	ld.shared.u32 	%r125, [%r8+3328];
	mad.lo.s32 	%r126, %r125, %r124, %r123;
	ld.shared.u32 	%r127, [%r5+108];
	ld.shared.u32 	%r128, [%r8+3456];
	mad.lo.s32 	%r129, %r128, %r127, %r126;
	ld.shared.u32 	%r130, [%r5+112];
	ld.shared.u32 	%r131, [%r8+3584];
	mad.lo.s32 	%r132, %r131, %r130, %r129;
	ld.shared.u32 	%r133, [%r5+116];
	ld.shared.u32 	%r134, [%r8+3712];
	mad.lo.s32 	%r135, %r134, %r133, %r132;
	ld.shared.u32 	%r136, [%r5+120];
	ld.shared.u32 	%r137, [%r8+3840];
	mad.lo.s32 	%r138, %r137, %r136, %r135;
	ld.shared.u32 	%r139, [%r5+124];
	ld.shared.u32 	%r140, [%r8+3968];
	mad.lo.s32 	%r151, %r140, %r139, %r138;
	bar.sync 	0;
	add.s32 	%r147, %r147, 1;
	setp.ne.s32 	%p6, %r147, 0;
	add.s32 	%r146, %r146, %r11;
	add.s32 	%r145, %r145, 32;
	add.s32 	%r144, %r144, 32;
	add.s32 	%r143, %r143, 32;
	@%p6 bra 	$L__BB1_2;
$L__BB1_7:
	max.s32 	%r141, %r3, %r4;
	setp.ge.s32 	%p7, %r141, %r30;
	@%p7 bra 	$L__BB1_9;
	mad.lo.s32 	%r142, %r30, %r3, %r4;
	cvta.to.global.u64 	%rd10, %rd6;
	mul.wide.s32 	%rd11, %r142, 4;
	add.s64 	%rd12, %rd10, %rd11;
	st.global.u32 	[%rd12], %r151;
$L__BB1_9:
	ret;

}
	// .globl	_Z37matrixMultiplicationGlobalAndConstantPKiPii
.visible .entry _Z37matrixMultiplicationGlobalAndConstantPKiPii(
	.param .u64 .ptr .align 1 _Z37matrixMultiplicationGlobalAndConstantPKiPii_param_0,
	.param .u64 .ptr .align 1 _Z37matrixMultiplicationGlobalAndConstantPKiPii_param_1,
	.param .u32 _Z37matrixMultiplicationGlobalAndConstantPKiPii_param_2
)
{
	.reg .pred 	%p<10>;
	.reg .b32 	%r<106>;
	.reg .b64 	%rd<71>;

	ld.param.u32 	%r29, [_Z37matrixMultiplicationGlobalAndConstantPKiPii_param_2];
	mov.u32 	%r30, %ctaid.y;
	mov.u32 	%r31, %ntid.y;
	mov.u32 	%r32, %tid.y;
	mad.lo.s32 	%r1, %r30, %r31, %r32;
	mov.u32 	%r33, %ctaid.x;
	mov.u32 	%r34, %ntid.x;
	mov.u32 	%r35, %tid.x;
	mad.lo.s32 	%r2, %r33, %r34, %r35;
	max.s32 	%r36, %r1, %r2;
	setp.ge.s32 	%p1, %r36, %r29;
	@%p1 bra 	$L__BB2_13;
	mul.lo.s32 	%r3, %r29, %r1;
	and.b32  	%r4, %r29, 7;
	setp.lt.u32 	%p2, %r29, 8;
	mov.b32 	%r100, 0;
	mov.u32 	%r105, %r100;
	@%p2 bra 	$L__BB2_4;
	and.b32  	%r40, %r29, 2147483640;
	neg.s32 	%r94, %r40;
	mul.wide.s32 	%rd11, %r29, 4;
	mov.u64 	%rd12, const_B;
	add.s64 	%rd1, %rd12, %rd11;
	mul.wide.s32 	%rd13, %r29, 8;
	add.s64 	%rd2, %rd12, %rd13;
	mul.wide.s32 	%rd14, %r29, 16;
	add.s64 	%rd3, %rd12, %rd14;
	mul.wide.s32 	%rd15, %r29, 20;
	add.s64 	%rd4, %rd12, %rd15;
	mul.wide.s32 	%rd16, %r29, 24;
	add.s64 	%rd5, %rd12, %rd16;
	mul.wide.s32 	%rd17, %r29, 28;
	add.s64 	%rd6, %rd12, %rd17;
	mul.wide.u32 	%rd18, %r3, 4;
	mov.u64 	%rd19, const_A;
	add.s64 	%rd20, %rd18, %rd19;
	add.s64 	%rd70, %rd20, 16;
	mov.b32 	%r105, 0;
	mov.u32 	%r93, %r2;
$L__BB2_3:
	.pragma "nounroll";
	and.b32  	%r100, %r29, 2147483640;
	mul.wide.s32 	%rd21, %r93, 4;
	add.s64 	%rd22, %rd1, %rd21;
	add.s64 	%rd23, %rd2, %rd21;
	mul.wide.s32 	%rd24, %r29, 12;
	mov.u64 	%rd25, const_B;
	add.s64 	%rd26, %rd25, %rd21;
	add.s64 	%rd27, %rd26, %rd24;
	add.s64 	%rd28, %rd3, %rd21;
	add.s64 	%rd29, %rd4, %rd21;
	add.s64 	%rd30, %rd5, %rd21;
	add.s64 	%rd31, %rd6, %rd21;
	ld.const.u32 	%r41, [%rd70+-16];
	ld.const.u32 	%r42, [%rd26];
	mad.lo.s32 	%r43, %r42, %r41, %r105;
	ld.const.u32 	%r44, [%rd70+-12];
	ld.const.u32 	%r45, [%rd22];
	mad.lo.s32 	%r46, %r45, %r44, %r43;
	ld.const.u32 	%r47, [%rd70+-8];
	ld.const.u32 	%r48, [%rd23];
	mad.lo.s32 	%r49, %r48, %r47, %r46;
	ld.const.u32 	%r50, [%rd70+-4];
	ld.const.u32 	%r51, [%rd27];
	mad.lo.s32 	%r52, %r51, %r50, %r49;
	ld.const.u32 	%r53, [%rd70];
	ld.const.u32 	%r54, [%rd28];
	mad.lo.s32 	%r55, %r54, %r53, %r52;
	ld.const.u32 	%r56, [%rd70+4];
	ld.const.u32 	%r57, [%rd29];
	mad.lo.s32 	%r58, %r57, %r56, %r55;
	ld.const.u32 	%r59, [%rd70+8];
	ld.const.u32 	%r60, [%rd30];
	mad.lo.s32 	%r61, %r60, %r59, %r58;
	ld.const.u32 	%r62, [%rd70+12];
	ld.const.u32 	%r63, [%rd31];
	mad.lo.s32 	%r105, %r63, %r62, %r61;
	add.s32 	%r94, %r94, 8;
	shl.b32 	%r64, %r29, 3;
	add.s32 	%r93, %r93, %r64;
	add.s64 	%rd70, %rd70, 32;
	setp.ne.s32 	%p3, %r94, 0;
	@%p3 bra 	$L__BB2_3;
$L__BB2_4:
	setp.eq.s32 	%p4, %r4, 0;
	@%p4 bra 	$L__BB2_12;
	and.b32  	%r16, %r29, 3;
	setp.lt.u32 	%p5, %r4, 4;
	@%p5 bra 	$L__BB2_7;
	add.s32 	%r66, %r100, %r3;
	mul.wide.u32 	%rd32, %r66, 4;
	mov.u64 	%rd33, const_A;
	add.s64 	%rd34, %rd33, %rd32;
	ld.const.u32 	%r67, [%rd34];
	mad.lo.s32 	%r68, %r100, %r29, %r2;
	mul.wide.s32 	%rd35, %r68, 4;
	mov.u64 	%rd36, const_B;
	add.s64 	%rd37, %rd36, %rd35;
	ld.const.u32 	%r69, [%rd37];
	mad.lo.s32 	%r70, %r69, %r67, %r105;
	cvt.u64.u32 	%rd38, %r3;
	cvt.u64.u32 	%rd39, %r100;
	add.s64 	%rd40, %rd39, %rd38;
	shl.b64 	%rd41, %rd40, 2;
	add.s64 	%rd42, %rd33, %rd41;
	ld.const.u32 	%r71, [%rd42+4];
	mul.wide.s32 	%rd43, %r29, 4;
	add.s64 	%rd44, %rd37, %rd43;
	ld.const.u32 	%r72, [%rd44];
	mad.lo.s32 	%r73, %r72, %r71, %r70;
	ld.const.u32 	%r74, [%rd42+8];
	add.s64 	%rd45, %rd44, %rd43;
	ld.const.u32 	%r75, [%rd45];
	mad.lo.s32 	%r76, %r75, %r74, %r73;
	ld.const.u32 	%r77, [%rd42+12];
	add.s64 	%rd46, %rd45, %rd43;
	ld.const.u32 	%r78, [%rd46];
	mad.lo.s32 	%r105, %r78, %r77, %r76;
	add.s32 	%r100, %r100, 4;
$L__BB2_7:
	setp.eq.s32 	%p6, %r16, 0;
	@%p6 bra 	$L__BB2_12;
	setp.eq.s32 	%p7, %r16, 1;
	@%p7 bra 	$L__BB2_10;
	add.s32 	%r80, %r100, %r3;
	mul.wide.u32 	%rd47, %r80, 4;
	mov.u64 	%rd48, const_A;
	add.s64 	%rd49, %rd48, %rd47;
	ld.const.u32 	%r81, [%rd49];
	mad.lo.s32 	%r82, %r100, %r29, %r2;
	mul.wide.s32 	%rd50, %r82, 4;
	mov.u64 	%rd51, const_B;
	add.s64 	%rd52, %rd51, %rd50;
	ld.const.u32 	%r83, [%rd52];
	mad.lo.s32 	%r84, %r83, %r81, %r105;
	cvt.u64.u32 	%rd53, %r3;
	cvt.u64.u32 	%rd54, %r100;
	add.s64 	%rd55, %rd54, %rd53;
	shl.b64 	%rd56, %rd55, 2;
	add.s64 	%rd57, %rd48, %rd56;
	ld.const.u32 	%r85, [%rd57+4];
	mul.wide.s32 	%rd58, %r29, 4;
	add.s64 	%rd59, %rd52, %rd58;
	ld.const.u32 	%r86, [%rd59];
	mad.lo.s32 	%r105, %r86, %r85, %r84;
	add.s32 	%r100, %r100, 2;
$L__BB2_10:
	and.b32  	%r87, %r29, 1;
	setp.eq.b32 	%p8, %r87, 1;
	not.pred 	%p9, %p8;
	@%p9 bra 	$L__BB2_12;
	add.s32 	%r88, %r100, %r3;
	mul.wide.u32 	%rd60, %r88, 4;
	mov.u64 	%rd61, const_A;
	add.s64 	%rd62, %rd61, %rd60;
	ld.const.u32 	%r89, [%rd62];
	mad.lo.s32 	%r90, %r100, %r29, %r2;
	mul.wide.s32 	%rd63, %r90, 4;
	mov.u64 	%rd64, const_B;
	add.s64 	%rd65, %rd64, %rd63;
	ld.const.u32 	%r91, [%rd65];
	mad.lo.s32 	%r105, %r91, %r89, %r105;
$L__BB2_12:
	ld.param.u64 	%rd69, [_Z37matrixMultiplicationGlobalAndConstantPKiPii_param_1];
	add.s32 	%r92, %r3, %r2;
	cvta.to.global.u64 	%rd66, %rd69;
	mul.wide.s32 	%rd67, %r92, 4;
	add.s64 	%rd68, %rd66, %rd67;
	st.global.u32 	[%rd68], %r105;
$L__BB2_13:
	ret;

}


// ===== COMPILED SASS (sm_100) =====

	.target	sm_100

	.elftype	@"ET_EXEC"


//--------------------- .note.nv.tkinfo           --------------------------
	.section	.note.nv.tkinfo,"",@"SHT_NOTE"
	.sectionflags	@"SHF_NOTE_NV_TKINFO"
	.tkinfo
        /*0018*/ 	.word	0x00000002
        /*0030*/ 	.string	""
        /*0030*/ 	.string	"ptxas"
        /*0030*/ 	.string	"Cuda compilation tools, release 13.0, V13.0.88"
        /*0030*/ 	.string	"Build cuda_13.0.r13.0/compiler.36424714_0"
        /*0030*/ 	.string	"-arch sm_100 -m 64 "



//--------------------- .note.nv.cuinfo           --------------------------
	.section	.note.nv.cuinfo,"",@"SHT_NOTE"
	.sectionflags	@"SHF_NOTE_NV_CUINFO"
        /*0018*/ 	.short	0x0002
        /*001a*/ 	.short	0x0064
        /*001c*/ 	.short	0x0082
	.zero		2


//--------------------- .nv.info                  --------------------------
	.section	.nv.info,"",@"SHT_CUDA_INFO"
	.align	4


	//----- nvinfo : EIATTR_REGCOUNT
	.align		4
        /*0000*/ 	.byte	0x04, 0x2f
        /*0002*/ 	.short	(.L_3 - .L_2)
	.align		4
.L_2:
        /*0004*/ 	.word	index@(_Z30matrixMultiplicationGlobalOnlyPKiS0_Pii)
        /*0008*/ 	.word	0x0000001e


	//----- nvinfo : EIATTR_FRAME_SIZE
	.align		4
.L_3:
        /*000c*/ 	.byte	0x04, 0x11
        /*000e*/ 	.short	(.L_5 - .L_4)
	.align		4
.L_4:
        /*0010*/ 	.word	index@(_Z30matrixMultiplicationGlobalOnlyPKiS0_Pii)
        /*0014*/ 	.word	0x00000000


	//----- nvinfo : EIATTR_REGCOUNT
	.align		4
.L_5:
        /*0018*/ 	.byte	0x04, 0x2f
        /*001a*/ 	.short	(.L_7 - .L_6)
	.align		4
.L_6:
        /*001c*/ 	.word	index@(_Z35matrixMultiplicationGlobalAndSharedPKiS0_Pii)
        /*0020*/ 	.word	0x00000020


	//----- nvinfo : EIATTR_FRAME_SIZE
	.align		4
.L_7:
        /*0024*/ 	.byte	0x04, 0x11
        /*0026*/ 	.short	(.L_9 - .L_8)
	.align		4
.L_8:
        /*0028*/ 	.word	index@(_Z35matrixMultiplicationGlobalAndSharedPKiS0_Pii)
        /*002c*/ 	.word	0x00000000


	//----- nvinfo : EIATTR_REGCOUNT
	.align		4
.L_9:
        /*0030*/ 	.byte	0x04, 0x2f
        /*0032*/ 	.short	(.L_11 - .L_10)
	.align		4
.L_10:
        /*0034*/ 	.word	index@(_Z37matrixMultiplicationGlobalAndConstantPKiPii)
        /*0038*/ 	.word	0x0000001d


	//----- nvinfo : EIATTR_FRAME_SIZE
	.align		4
.L_11:
        /*003c*/ 	.byte	0x04, 0x11
        /*003e*/ 	.short	(.L_13 - .L_12)
	.align		4
.L_12:
        /*0040*/ 	.word	index@(_Z37matrixMultiplicationGlobalAndConstantPKiPii)
        /*0044*/ 	.word	0x00000000


	//----- nvinfo : EIATTR_MIN_STACK_SIZE
	.align		4
.L_13:
        /*0048*/ 	.byte	0x04, 0x12
        /*004a*/ 	.short	(.L_15 - .L_14)
	.align		4
.L_14:
        /*004c*/ 	.word	index@(_Z37matrixMultiplicationGlobalAndConstantPKiPii)
        /*0050*/ 	.word	0x00000000


	//----- nvinfo : EIATTR_MIN_STACK_SIZE
	.align		4
.L_15:
        /*0054*/ 	.byte	0x04, 0x12
        /*0056*/ 	.short	(.L_17 - .L_16)
	.align		4
.L_16:
        /*0058*/ 	.word	index@(_Z35matrixMultiplicationGlobalAndSharedPKiS0_Pii)
        /*005c*/ 	.word	0x00000000


	//----- nvinfo : EIATTR_MIN_STACK_SIZE
	.align		4
.L_17:
        /*0060*/ 	.byte	0x04, 0x12
        /*0062*/ 	.short	(.L_19 - .L_18)
	.align		4
.L_18:
        /*0064*/ 	.word	index@(_Z30matrixMultiplicationGlobalOnlyPKiS0_Pii)
        /*0068*/ 	.word	0x00000000
.L_19:


//--------------------- .nv.compat                --------------------------
	.section	.nv.compat,"",@"SHT_CUDA_COMPAT_INFO"
	.align	4
        /*0000*/ 	.byte	0x02, 0x09, 0x00, 0x00, 0x02, 0x02, 0x01, 0x00, 0x02, 0x05, 0x05, 0x00, 0x03, 0x07, 0x01, 0x01
        /*0010*/ 	.byte	0x02, 0x03, 0x00, 0x00, 0x02, 0x06, 0x01, 0x00, 0x04, 0x0b, 0x08, 0x00, 0x09, 0x00, 0x00, 0x00
        /*0020*/ 	.byte	0x00, 0x00, 0x00, 0x00


//--------------------- .nv.info._Z37matrixMultiplicationGlobalAndConstantPKiPii --------------------------
	.section	.nv.info._Z37matrixMultiplicationGlobalAndConstantPKiPii,"",@"SHT_CUDA_INFO"
	.sectionflags	@""
	.align	4


	//----- nvinfo : EIATTR_CUDA_API_VERSION
	.align		4
        /*0000*/ 	.byte	0x04, 0x37
        /*0002*/ 	.short	(.L_21 - .L_20)
.L_20:
        /*0004*/ 	.word	0x00000082


	//----- nvinfo : EIATTR_KPARAM_INFO
	.align		4
.L_21:
        /*0008*/ 	.byte	0x04, 0x17
        /*000a*/ 	.short	(.L_23 - .L_22)
.L_22:
        /*000c*/ 	.word	0x00000000
        /*0010*/ 	.short	0x0002
        /*0012*/ 	.short	0x0010
        /*0014*/ 	.byte	0x00, 0xf0, 0x11, 0x00


	//----- nvinfo : EIATTR_KPARAM_INFO
	.align		4
.L_23:
        /*0018*/ 	.byte	0x04, 0x17
        /*001a*/ 	.short	(.L_25 - .L_24)
.L_24:
        /*001c*/ 	.word	0x00000000
        /*0020*/ 	.short	0x0001
        /*0022*/ 	.short	0x0008
        /*0024*/ 	.byte	0x00, 0xf5, 0x21, 0x00


	//----- nvinfo : EIATTR_KPARAM_INFO
	.align		4
.L_25:
        /*0028*/ 	.byte	0x04, 0x17
        /*002a*/ 	.short	(.L_27 - .L_26)
.L_26:
        /*002c*/ 	.word	0x00000000
        /*0030*/ 	.short	0x0000
        /*0032*/ 	.short	0x0000
        /*0034*/ 	.byte	0x00, 0xf5, 0x21, 0x00


	//----- nvinfo : EIATTR_SPARSE_MMA_MASK
	.align		4
.L_27:
        /*0038*/ 	.byte	0x03, 0x50
        /*003a*/ 	.short	0x0000


	//----- nvinfo : EIATTR_MAXREG_COUNT
	.align		4
        /*003c*/ 	.byte	0x03, 0x1b
        /*003e*/ 	.short	0x00ff


	//----- nvinfo : EIATTR_MERCURY_ISA_VERSION
	.align		4
        /*0040*/ 	.byte	0x03, 0x5f
        /*0042*/ 	.short	0x0101


	//----- nvinfo : EIATTR_VRC_CTA_INIT_COUNT
	.align		4
        /*0044*/ 	.byte	0x02, 0x4a
	.zero		1
	.zero		1


	//----- nvinfo : EIATTR_EXIT_INSTR_OFFSETS
	.align		4
        /*0048*/ 	.byte	0x04, 0x1c
        /*004a*/ 	.short	(.L_29 - .L_28)


	//   ....[0]....
.L_28:
        /*004c*/ 	.word	0x000000c0


	//   ....[1]....
        /*0050*/ 	.word	0x000007e0


	//----- nvinfo : EIATTR_CBANK_PARAM_SIZE
	.align		4
.L_29:
        /*0054*/ 	.byte	0x03, 0x19
        /*0056*/ 	.short	0x0014


	//----- nvinfo : EIATTR_PARAM_CBANK
	.align		4
        /*0058*/ 	.byte	0x04, 0x0a
        /*005a*/ 	.short	(.L_31 - .L_30)
	.align		4
.L_30:
        /*005c*/ 	.word	index@(.nv.constant0._Z37matrixMultiplicationGlobalAndConstantPKiPii)
        /*0060*/ 	.short	0x0380
        /*0062*/ 	.short	0x0014


	//----- nvinfo : EIATTR_SW_WAR
	.align		4
.L_31:
        /*0064*/ 	.byte	0x04, 0x36
        /*0066*/ 	.short	(.L_33 - .L_32)
.L_32:
        /*0068*/ 	.word	0x00000008
.L_33:


//--------------------- .nv.info._Z35matrixMultiplicationGlobalAndSharedPKiS0_Pii --------------------------
	.section	.nv.info._Z35matrixMultiplicationGlobalAndSharedPKiS0_Pii,"",@"SHT_CUDA_INFO"
	.sectionflags	@""
	.align	4


	//----- nvinfo : EIATTR_CUDA_API_VERSION
	.align		4
        /*0000*/ 	.byte	0x04, 0x37
        /*0002*/ 	.short	(.L_35 - .L_34)
.L_34:
        /*0004*/ 	.word	0x00000082


	//----- nvinfo : EIATTR_KPARAM_INFO
	.align		4
.L_35:
        /*0008*/ 	.byte	0x04, 0x17
        /*000a*/ 	.short	(.L_37 - .L_36)
.L_36:
        /*000c*/ 	.word	0x00000000
        /*0010*/ 	.short	0x0003
        /*0012*/ 	.short	0x0018
        /*0014*/ 	.byte	0x00, 0xf0, 0x11, 0x00


	//----- nvinfo : EIATTR_KPARAM_INFO
	.align		4
.L_37:
        /*0018*/ 	.byte	0x04, 0x17
        /*001a*/ 	.short	(.L_39 - .L_38)
.L_38:
        /*001c*/ 	.word	0x00000000
        /*0020*/ 	.short	0x0002
        /*0022*/ 	.short	0x0010
        /*0024*/ 	.byte	0x00, 0xf5, 0x21, 0x00


	//----- nvinfo : EIATTR_KPARAM_INFO
	.align		4
.L_39:
        /*0028*/ 	.byte	0x04, 0x17
        /*002a*/ 	.short	(.L_41 - .L_40)
.L_40:
        /*002c*/ 	.word	0x00000000
        /*0030*/ 	.short	0x0001
        /*0032*/ 	.short	0x0008
        /*0034*/ 	.byte	0x00, 0xf5, 0x21, 0x00


	//----- nvinfo : EIATTR_KPARAM_INFO
	.align		4
.L_41:
        /*0038*/ 	.byte	0x04, 0x17
        /*003a*/ 	.short	(.L_43 - .L_42)
.L_42:
        /*003c*/ 	.word	0x00000000
        /*0040*/ 	.short	0x0000
        /*0042*/ 	.short	0x0000
        /*0044*/ 	.byte	0x00, 0xf5, 0x21, 0x00


	//----- nvinfo : EIATTR_SPARSE_MMA_MASK
	.align		4
.L_43:
        /*0048*/ 	.byte	0x03, 0x50
        /*004a*/ 	.short	0x0000


	//----- nvinfo : EIATTR_MAXREG_COUNT
	.align		4
        /*004c*/ 	.byte	0x03, 0x1b
        /*004e*/ 	.short	0x00ff


	//----- nvinfo : EIATTR_NUM_BARRIERS
	.align		4
        /*0050*/ 	.byte	0x02, 0x4c
        /*0052*/ 	.byte	0x01
	.zero		1


	//----- nvinfo : EIATTR_MERCURY_ISA_VERSION
	.align		4
        /*0054*/ 	.byte	0x03, 0x5f
        /*0056*/ 	.short	0x0101


	//----- nvinfo : EIATTR_VRC_CTA_INIT_COUNT
	.align		4
        /*0058*/ 	.byte	0x02, 0x4a
	.zero		1
	.zero		1


	//----- nvinfo : EIATTR_EXIT_INSTR_OFFSETS
	.align		4
        /*005c*/ 	.byte	0x04, 0x1c
        /*005e*/ 	.short	(.L_45 - .L_44)


	//   ....[0]....
.L_44:
        /*0060*/ 	.word	0x00000810


	//   ....[1]....
        /*0064*/ 	.word	0x00000860


	//----- nvinfo : EIATTR_CBANK_PARAM_SIZE
	.align		4
.L_45:
        /*0068*/ 	.byte	0x03, 0x19
        /*006a*/ 	.short	0x001c


	//----- nvinfo : EIATTR_PARAM_CBANK
	.align		4
        /*006c*/ 	.byte	0x04, 0x0a
        /*006e*/ 	.short	(.L_47 - .L_46)
	.align		4
.L_46:
        /*0070*/ 	.word	index@(.nv.constant0._Z35matrixMultiplicationGlobalAndSharedPKiS0_Pii)
        /*0074*/ 	.short	0x0380
        /*0076*/ 	.short	0x001c


	//----- nvinfo : EIATTR_SW_WAR
	.align		4
.L_47:
        /*0078*/ 	.byte	0x04, 0x36
        /*007a*/ 	.short	(.L_49 - .L_48)
.L_48:
        /*007c*/ 	.word	0x00000008
.L_49:


//--------------------- .nv.info._Z30matrixMultiplicationGlobalOnlyPKiS0_Pii --------------------------
	.section	.nv.info._Z30matrixMultiplicationGlobalOnlyPKiS0_Pii,"",@"SHT_CUDA_INFO"
	.sectionflags	@""
	.align	4


	//----- nvinfo : EIATTR_CUDA_API_VERSION
	.align		4
        /*0000*/ 	.byte	0x04, 0x37
        /*0002*/ 	.short	(.L_51 - .L_50)
.L_50:
        /*0004*/ 	.word	0x00000082


	//----- nvinfo : EIATTR_KPARAM_INFO
	.align		4
.L_51:
        /*0008*/ 	.byte	0x04, 0x17
        /*000a*/ 	.short	(.L_53 - .L_52)
.L_52:
        /*000c*/ 	.word	0x00000000
        /*0010*/ 	.short	0x0003
        /*0012*/ 	.short	0x0018
        /*0014*/ 	.byte	0x00, 0xf0, 0x11, 0x00


	//----- nvinfo : EIATTR_KPARAM_INFO
	.align		4
.L_53:
        /*0018*/ 	.byte	0x04, 0x17
        /*001a*/ 	.short	(.L_55 - .L_54)
.L_54:
        /*001c*/ 	.word	0x00000000
        /*0020*/ 	.short	0x0002
        /*0022*/ 	.short	0x0010
        /*0024*/ 	.byte	0x00, 0xf5, 0x21, 0x00


	//----- nvinfo : EIATTR_KPARAM_INFO
	.align		4
.L_55:
        /*0028*/ 	.byte	0x04, 0x17
        /*002a*/ 	.short	(.L_57 - .L_56)
.L_56:
        /*002c*/ 	.word	0x00000000
        /*0030*/ 	.short	0x0001
        /*0032*/ 	.short	0x0008
        /*0034*/ 	.byte	0x00, 0xf5, 0x21, 0x00


	//----- nvinfo : EIATTR_KPARAM_INFO
	.align		4
.L_57:
        /*0038*/ 	.byte	0x04, 0x17
        /*003a*/ 	.short	(.L_59 - .L_58)
.L_58:
        /*003c*/ 	.word	0x00000000
        /*0040*/ 	.short	0x0000
        /*0042*/ 	.short	0x0000
        /*0044*/ 	.byte	0x00, 0xf5, 0x21, 0x00


	//----- nvinfo : EIATTR_SPARSE_MMA_MASK
	.align		4
.L_59:
        /*0048*/ 	.byte	0x03, 0x50
        /*004a*/ 	.short	0x0000


	//----- nvinfo : EIATTR_MAXREG_COUNT
	.align		4
        /*004c*/ 	.byte	0x03, 0x1b
        /*004e*/ 	.short	0x00ff


	//----- nvinfo : EIATTR_MERCURY_ISA_VERSION
	.align		4
        /*0050*/ 	.byte	0x03, 0x5f
        /*0052*/ 	.short	0x0101


	//----- nvinfo : EIATTR_VRC_CTA_INIT_COUNT
	.align		4
        /*0054*/ 	.byte	0x02, 0x4a
	.zero		1
	.zero		1


	//----- nvinfo : EIATTR_EXIT_INSTR_OFFSETS
	.align		4
        /*0058*/ 	.byte	0x04, 0x1c
        /*005a*/ 	.short	(.L_61 - .L_60)


	//   ....[0]....
.L_60:
        /*005c*/ 	.word	0x000000c0


	//   ....[1]....
        /*0060*/ 	.word	0x00000a90


	//----- nvinfo : EIATTR_CBANK_PARAM_SIZE
	.align		4
.L_61:
        /*0064*/ 	.byte	0x03, 0x19
        /*0066*/ 	.short	0x001c


	//----- nvinfo : EIATTR_PARAM_CBANK
	.align		4
        /*0068*/ 	.byte	0x04, 0x0a
        /*006a*/ 	.short	(.L_63 - .L_62)
	.align		4
.L_62:
        /*006c*/ 	.word	index@(.nv.constant0._Z30matrixMultiplicationGlobalOnlyPKiS0_Pii)
        /*0070*/ 	.short	0x0380
        /*0072*/ 	.short	0x001c


	//----- nvinfo : EIATTR_SW_WAR
	.align		4
.L_63:
        /*0074*/ 	.byte	0x04, 0x36
        /*0076*/ 	.short	(.L_65 - .L_64)
.L_64:
        /*0078*/ 	.word	0x00000008
.L_65:


//--------------------- .nv.callgraph             --------------------------
	.section	.nv.callgraph,"",@"SHT_CUDA_CALLGRAPH"
	.align	4
	.sectionentsize	8
	.align		4
        /*0000*/ 	.word	0x00000000
	.align		4
        /*0004*/ 	.word	0xffffffff
	.align		4
        /*0008*/ 	.word	0x00000000
	.align		4
        /*000c*/ 	.word	0xfffffffe
	.align		4
        /*0010*/ 	.word	0x00000000
	.align		4
        /*0014*/ 	.word	0xfffffffd
	.align		4
        /*0018*/ 	.word	0x00000000
	.align		4
        /*001c*/ 	.word	0xfffffffc


//--------------------- .nv.constant3             --------------------------
	.section	.nv.constant3,"a",@progbits
	.align	4
.nv.constant3:
	.type		const_B,@object
	.size		const_B,(const_A - const_B)
const_B:
	.zero		30976
	.type		const_A,@object
	.size		const_A,(.L_1 - const_A)
const_A:
	.zero		30976
.L_1:


//--------------------- .text._Z37matrixMultiplicationGlobalAndConstantPKiPii --------------------------
	.section	.text._Z37matrixMultiplicationGlobalAndConstantPKiPii,"ax",@progbits
	.align	128
        .global         _Z37matrixMultiplicationGlobalAndConstantPKiPii
        .type           _Z37matrixMultiplicationGlobalAndConstantPKiPii,@function
        .size           _Z37matrixMultiplicationGlobalAndConstantPKiPii,(.L_x_14 - _Z37matrixMultiplicationGlobalAndConstantPKiPii)
        .other          _Z37matrixMultiplicationGlobalAndConstantPKiPii,@"STO_CUDA_ENTRY STV_DEFAULT"
_Z37matrixMultiplicationGlobalAndConstantPKiPii:
.text._Z37matrixMultiplicationGlobalAndConstantPKiPii:
[----:B------:R-:W-:Y:S01]  /*0000*/  LDC R1, c[0x0][0x37c] ;  /* 0x0000df00ff017b82 */ /* 0x000fe20000000800 */
[----:B------:R-:W0:Y:S07]  /*0010*/  S2R R0, SR_TID.Y ;  /* 0x0000000000007919 */ /* 0x000e2e0000002200 */
[----:B------:R-:W0:Y:S01]  /*0020*/  LDC R5, c[0x0][0x364] ;  /* 0x0000d900ff057b82 */ /* 0x000e220000000800 */
[----:B------:R-:W1:Y:S07]  /*0030*/  S2R R7, SR_TID.X ;  /* 0x0000000000077919 */ /* 0x000e6e0000002100 */
[----:B------:R-:W0:Y:S08]  /*0040*/  S2UR UR4, SR_CTAID.Y ;  /* 0x00000000000479c3 */ /* 0x000e300000002600 */
[----:B------:R-:W1:Y:S08]  /*0050*/  S2UR UR5, SR_CTAID.X ;  /* 0x00000000000579c3 */ /* 0x000e700000002500 */
[----:B------:R-:W1:Y:S08]  /*0060*/  LDC R2, c[0x0][0x360] ;  /* 0x0000d800ff027b82 */ /* 0x000e700000000800 */
[----:B------:R-:W2:Y:S01]  /*0070*/  LDC R3, c[0x0][0x390] ;  /* 0x0000e400ff037b82 */ /* 0x000ea20000000800 */
[----:B0-----:R-:W-:-:S02]  /*0080*/  IMAD R5, R5, UR4, R0 ;  /* 0x0000000405057c24 */ /* 0x001fc4000f8e0200 */
[----:B-1----:R-:W-:-:S05]  /*0090*/  IMAD R2, R2, UR5, R7 ;  /* 0x0000000502027c24 */ /* 0x002fca000f8e0207 */
[----:B------:R-:W-:-:S04]  /*00a0*/  VIMNMX R0, PT, PT, R5, R2, !PT ;  /* 0x0000000205007248 */ /* 0x000fc80007fe0100 */
[----:B--2---:R-:W-:-:S13]  /*00b0*/  ISETP.GE.AND P0, PT, R0, R3, PT ;  /* 0x000000030000720c */ /* 0x004fda0003f06270 */
[----:B------:R-:W-:Y:S05]  /*00c0*/  @P0 EXIT ;  /* 0x000000000000094d */ /* 0x000fea0003800000 */
[----:B------:R-:W-:Y:S01]  /*00d0*/  ISETP.GE.U32.AND P0, PT, R3, 0x8, PT ;  /* 0x000000080300780c */ /* 0x000fe20003f06070 */
[----:B------:R-:W-:Y:S02]  /*00e0*/  HFMA2 R4, -RZ, RZ, 0, 0 ;  /* 0x00000000ff047431 */ /* 0x000fe400000001ff */
[----:B------:R-:W-:Y:S01]  /*00f0*/  IMAD R5, R5, R3, RZ ;  /* 0x0000000305057224 */ /* 0x000fe200078e02ff */
[----:B------:R-:W-:Y:S02]  /*0100*/  LOP3.LUT R25, R3, 0x7, RZ, 0xc0, !PT ;  /* 0x0000000703197812 */ /* 0x000fe400078ec0ff */
[----:B------:R-:W-:-:S07]  /*0110*/  MOV R0, RZ ;  /* 0x000000ff00007202 */ /* 0x000fce0000000f00 */
[----:B------:R-:W-:Y:S05]  /*0120*/  @!P0 BRA `(.L_x_0) ;  /* 0x0000000000b08947 */ /* 0x000fea0003800000 */
[----:B------:R-:W-:Y:S01]  /*0130*/  IMAD.MOV.U32 R8, RZ, RZ, 0x7900 ;  /* 0x00007900ff087424 */ /* 0x000fe200078e00ff */
[----:B------:R-:W-:Y:S02]  /*0140*/  LOP3.LUT R4, R3, 0x7ffffff8, RZ, 0xc0, !PT ;  /* 0x7ffffff803047812 */ /* 0x000fe400078ec0ff */
[----:B------:R-:W-:Y:S01]  /*0150*/  MOV R0, RZ ;  /* 0x000000ff00007202 */ /* 0x000fe20000000f00 */
[----:B------:R-:W-:Y:S01]  /*0160*/  IMAD R8, R5, 0x4, R8 ;  /* 0x0000000405087824 */ /* 0x000fe200078e0208 */
[----:B------:R-:W-:Y:S01]  /*0170*/  MOV R6, R2 ;  /* 0x0000000200067202 */ /* 0x000fe20000000f00 */
[----:B------:R-:W-:-:S03]  /*0180*/  IMAD.MOV R7, RZ, RZ, -R4 ;  /* 0x000000ffff077224 */ /* 0x000fc600078e0a04 */
[----:B------:R-:W-:-:S07]  /*0190*/  IADD3 R8, PT, PT, R8, 0x10, RZ ;  /* 0x0000001008087810 */ /* 0x000fce0007ffe0ff */
.L_x_1:
[----:B------:R-:W-:Y:S01]  /*01a0*/  SHF.L.U32 R26, R6, 0x2, RZ ;  /* 0x00000002061a7819 */ /* 0x000fe200000006ff */
[----:B------:R-:W0:Y:S01]  /*01b0*/  LDC R10, c[0x3][R8+-0x10] ;  /* 0x00fffc00080a7b82 */ /* 0x000e220000000800 */
[----:B------:R-:W-:Y:S01]  /*01c0*/  VIADD R7, R7, 0x8 ;  /* 0x0000000807077836 */ /* 0x000fe20000000000 */
[C---:B------:R-:W-:Y:S02]  /*01d0*/  LEA R6, R3.reuse, R6, 0x3 ;  /* 0x0000000603067211 */ /* 0x040fe400078e18ff */
[C-C-:B------:R-:W-:Y:S01]  /*01e0*/  IMAD R12, R3.reuse, 0x4, R26.reuse ;  /* 0x00000004030c7824 */ /* 0x140fe200078e021a */
[CC--:B------:R-:W-:Y:S01]  /*01f0*/  LEA R16, R3.reuse, R26.reuse, 0x3 ;  /* 0x0000001a03107211 */ /* 0x0c0fe200078e18ff */
[C-C-:B------:R-:W-:Y:S01]  /*0200*/  IMAD R17, R3.reuse, 0xc, R26.reuse ;  /* 0x0000000c03117824 */ /* 0x140fe200078e021a */
[C---:B------:R-:W-:Y:S01]  /*0210*/  LEA R20, R3.reuse, R26, 0x4 ;  /* 0x0000001a03147211 */ /* 0x040fe200078e20ff */
[----:B------:R-:W0:Y:S01]  /*0220*/  LDC R9, c[0x3][R26] ;  /* 0x00c000001a097b82 */ /* 0x000e220000000800 */
[--C-:B------:R-:W-:Y:S01]  /*0230*/  IMAD R21, R3, 0x14, R26.reuse ;  /* 0x0000001403157824 */ /* 0x100fe200078e021a */
[----:B------:R-:W-:Y:S01]  /*0240*/  ISETP.NE.AND P0, PT, R7, RZ, PT ;  /* 0x000000ff0700720c */ /* 0x000fe20003f05270 */
[----:B------:R-:W-:-:S02]  /*0250*/  IMAD R22, R3, 0x18, R26 ;  /* 0x0000001803167824 */ /* 0x000fc400078e021a */
[----:B------:R-:W-:-:S03]  /*0260*/  IMAD R24, R3, 0x1c, R26 ;  /* 0x0000001c03187824 */ /* 0x000fc600078e021a */
[----:B------:R-:W1:Y:S08]  /*0270*/  LDC R11, c[0x3][R8+-0xc] ;  /* 0x00fffd00080b7b82 */ /* 0x000e700000000800 */
[----:B------:R-:W1:Y:S08]  /*0280*/  LDC R12, c[0x3][R12] ;  /* 0x00c000000c0c7b82 */ /* 0x000e700000000800 */
[----:B------:R-:W2:Y:S08]  /*0290*/  LDC R13, c[0x3][R8+-0x8] ;  /* 0x00fffe00080d7b82 */ /* 0x000eb00000000800 */
[----:B------:R-:W2:Y:S08]  /*02a0*/  LDC R16, c[0x3][R16] ;  /* 0x00c0000010107b82 */ /* 0x000eb00000000800 */
[----:B------:R-:W3:Y:S08]  /*02b0*/  LDC R14, c[0x3][R8+-0x4] ;  /* 0x00ffff00080e7b82 */ /* 0x000ef00000000800 */
[----:B------:R-:W3:Y:S01]  /*02c0*/  LDC R17, c[0x3][R17] ;  /* 0x00c0000011117b82 */ /* 0x000ee20000000800 */
[----:B0-----:R-:W-:-:S07]  /*02d0*/  IMAD R9, R10, R9, R0 ;  /* 0x000000090a097224 */ /* 0x001fce00078e0200 */
[----:B------:R-:W0:Y:S08]  /*02e0*/  LDC R15, c[0x3][R8] ;  /* 0x00c00000080f7b82 */ /* 0x000e300000000800 */
[----:B------:R-:W0:Y:S01]  /*02f0*/  LDC R20, c[0x3][R20] ;  /* 0x00c0000014147b82 */ /* 0x000e220000000800 */
[----:B-1----:R-:W-:-:S07]  /*0300*/  IMAD R9, R11, R12, R9 ;  /* 0x0000000c0b097224 */ /* 0x002fce00078e0209 */
[----:B------:R1:W4:Y:S08]  /*0310*/  LDC R18, c[0x3][R8+0x4] ;  /* 0x00c0010008127b82 */ /* 0x0003300000000800 */
[----:B------:R-:W4:Y:S01]  /*0320*/  LDC R21, c[0x3][R21] ;  /* 0x00c0000015157b82 */ /* 0x000f220000000800 */
[----:B--2---:R-:W-:-:S07]  /*0330*/  IMAD R9, R13, R16, R9 ;  /* 0x000000100d097224 */ /* 0x004fce00078e0209 */
[----:B------:R1:W2:Y:S08]  /*0340*/  LDC R19, c[0x3][R8+0x8] ;  /* 0x00c0020008137b82 */ /* 0x0002b00000000800 */
[----:B------:R-:W2:Y:S01]  /*0350*/  LDC R22, c[0x3][R22] ;  /* 0x00c0000016167b82 */ /* 0x000ea20000000800 */
[----:B---3--:R-:W-:-:S07]  /*0360*/  IMAD R9, R14, R17, R9 ;  /* 0x000000110e097224 */ /* 0x008fce00078e0209 */
[----:B------:R-:W3:Y:S08]  /*0370*/  LDC R24, c[0x3][R24] ;  /* 0x00c0000018187b82 */ /* 0x000ef00000000800 */
[----:B------:R1:W3:Y:S01]  /*0380*/  LDC R23, c[0x3][R8+0xc] ;  /* 0x00c0030008177b82 */ /* 0x0002e20000000800 */
[----:B0-----:R-:W-:Y:S01]  /*0390*/  IMAD R9, R15, R20, R9 ;  /* 0x000000140f097224 */ /* 0x001fe200078e0209 */
[----:B-1----:R-:W-:-:S03]  /*03a0*/  IADD3 R8, PT, PT, R8, 0x20, RZ ;  /* 0x0000002008087810 */ /* 0x002fc60007ffe0ff */
[----:B----4-:R-:W-:-:S04]  /*03b0*/  IMAD R9, R18, R21, R9 ;  /* 0x0000001512097224 */ /* 0x010fc800078e0209 */
[----:B--2---:R-:W-:-:S04]  /*03c0*/  IMAD R9, R19, R22, R9 ;  /* 0x0000001613097224 */ /* 0x004fc800078e0209 */
[----:B---3--:R-:W-:Y:S01]  /*03d0*/  IMAD R0, R23, R24, R9 ;  /* 0x0000001817007224 */ /* 0x008fe200078e0209 */
[----:B------:R-:W-:Y:S06]  /*03e0*/  @P0 BRA `(.L_x_1) ;  /* 0xfffffffc006c0947 */ /* 0x000fec000383ffff */
.L_x_0:
[----:B------:R-:W-:Y:S01]  /*03f0*/  ISETP.NE.AND P0, PT, R25, RZ, PT ;  /* 0x000000ff1900720c */ /* 0x000fe20003f05270 */
[----:B------:R-:W0:-:S12]  /*0400*/  LDCU.64 UR4, c[0x0][0x358] ;  /* 0x00006b00ff0477ac */ /* 0x000e180008000a00 */
[----:B------:R-:W-:Y:S05]  /*0410*/  @!P0 BRA `(.L_x_2) ;  /* 0x0000000000e08947 */ /* 0x000fea0003800000 */
[----:B------:R-:W-:Y:S02]  /*0420*/  ISETP.GE.U32.AND P0, PT, R25, 0x4, PT ;  /* 0x000000041900780c */ /* 0x000fe40003f06070 */
[----:B------:R-:W-:-:S04]  /*0430*/  LOP3.LUT R15, R3, 0x3, RZ, 0xc0, !PT ;  /* 0x00000003030f7812 */ /* 0x000fc800078ec0ff */
[----:B------:R-:W-:-:S07]  /*0440*/  ISETP.NE.AND P1, PT, R15, RZ, PT ;  /* 0x000000ff0f00720c */ /* 0x000fce0003f25270 */
[----:B------:R-:W-:Y:S06]  /*0450*/  @!P0 BRA `(.L_x_3) ;  /* 0x00000000005c8947 */ /* 0x000fec0003800000 */
[----:B------:R-:W-:Y:S01]  /*0460*/  IMAD R7, R4, R3, R2 ;  /* 0x0000000304077224 */ /* 0x000fe200078e0202 */
[----:B------:R-:W-:Y:S01]  /*0470*/  UMOV UR6, 0x7900 ;  /* 0x0000790000067882 */ /* 0x000fe20000000000 */
[C---:B------:R-:W-:Y:S01]  /*0480*/  IMAD.IADD R6, R5.reuse, 0x1, R4 ;  /* 0x0000000105067824 */ /* 0x040fe200078e0204 */
[----:B------:R-:W-:Y:S02]  /*0490*/  IADD3 R13, PT, PT, R5, R4, RZ ;  /* 0x00000004050d7210 */ /* 0x000fe40007ffe0ff */
[----:B------:R-:W-:Y:S02]  /*04a0*/  SHF.L.U32 R8, R7, 0x2, RZ ;  /* 0x0000000207087819 */ /* 0x000fe400000006ff */
[----:B------:R-:W-:Y:S01]  /*04b0*/  LEA R6, R6, UR6, 0x2 ;  /* 0x0000000606067c11 */ /* 0x000fe2000f8e10ff */
[----:B------:R-:W-:Y:S01]  /*04c0*/  IMAD.SHL.U32 R13, R13, 0x4, RZ ;  /* 0x000000040d0d7824 */ /* 0x000fe200078e00ff */
[----:B------:R-:W-:Y:S01]  /*04d0*/  IADD3 R4, PT, PT, R4, 0x4, RZ ;  /* 0x0000000404047810 */ /* 0x000fe20007ffe0ff */
[C---:B------:R-:W-:Y:S01]  /*04e0*/  IMAD R12, R3.reuse, 0x4, R8 ;  /* 0x00000004030c7824 */ /* 0x040fe200078e0208 */
[----:B------:R-:W1:Y:S03]  /*04f0*/  LDC R7, c[0x3][R6] ;  /* 0x00c0000006077b82 */ /* 0x000e660000000800 */
[----:B------:R-:W-:-:S05]  /*0500*/  IMAD R16, R3, 0x4, R12 ;  /* 0x0000000403107824 */ /* 0x000fca00078e020c */
[----:B------:R-:W1:Y:S01]  /*0510*/  LDC R8, c[0x3][R8] ;  /* 0x00c0000008087b82 */ /* 0x000e620000000800 */
[----:B------:R-:W-:-:S07]  /*0520*/  LEA R11, R3, R16, 0x2 ;  /* 0x00000010030b7211 */ /* 0x000fce00078e10ff */
[----:B------:R-:W2:Y:S08]  /*0530*/  LDC R10, c[0x3][R13+0x7904] ;  /* 0x00de41000d0a7b82 */ /* 0x000eb00000000800 */
[----:B------:R-:W2:Y:S08]  /*0540*/  LDC R12, c[0x3][R12] ;  /* 0x00c000000c0c7b82 */ /* 0x000eb00000000800 */
[----:B------:R-:W3:Y:S08]  /*0550*/  LDC R14, c[0x3][R13+0x7908] ;  /* 0x00de42000d0e7b82 */ /* 0x000ef00000000800 */
[----:B------:R-:W3:Y:S08]  /*0560*/  LDC R9, c[0x3][R16] ;  /* 0x00c0000010097b82 */ /* 0x000ef00000000800 */
[----:B------:R-:W4:Y:S08]  /*0570*/  LDC R18, c[0x3][R13+0x790c] ;  /* 0x00de43000d127b82 */ /* 0x000f300000000800 */
[----:B------:R-:W4:Y:S01]  /*0580*/  LDC R11, c[0x3][R11] ;  /* 0x00c000000b0b7b82 */ /* 0x000f220000000800 */
[----:B-1----:R-:W-:-:S04]  /*0590*/  IMAD R7, R7, R8, R0 ;  /* 0x0000000807077224 */ /* 0x002fc800078e0200 */
[----:B--2---:R-:W-:-:S04]  /*05a0*/  IMAD R7, R10, R12, R7 ;  /* 0x0000000c0a077224 */ /* 0x004fc800078e0207 */
[----:B---3--:R-:W-:-:S04]  /*05b0*/  IMAD R7, R14, R9, R7 ;  /* 0x000000090e077224 */ /* 0x008fc800078e0207 */
[----:B----4-:R-:W-:-:S07]  /*05c0*/  IMAD R0, R18, R11, R7 ;  /* 0x0000000b12007224 */ /* 0x010fce00078e0207 */
.L_x_3:
[----:B------:R-:W-:Y:S05]  /*05d0*/  @!P1 BRA `(.L_x_2) ;  /* 0x0000000000709947 */ /* 0x000fea0003800000 */
[----:B------:R-:W-:Y:S02]  /*05e0*/  ISETP.NE.AND P0, PT, R15, 0x1, PT ;  /* 0x000000010f00780c */ /* 0x000fe40003f05270 */
[----:B------:R-:W-:-:S04]  /*05f0*/  LOP3.LUT R6, R3, 0x1, RZ, 0xc0, !PT ;  /* 0x0000000103067812 */ /* 0x000fc800078ec0ff */
[----:B------:R-:W-:-:S07]  /*0600*/  ISETP.NE.U32.AND P1, PT, R6, 0x1, PT ;  /* 0x000000010600780c */ /* 0x000fce0003f25070 */
[----:B------:R-:W-:Y:S06]  /*0610*/  @!P0 BRA `(.L_x_4) ;  /* 0x00000000003c8947 */ /* 0x000fec0003800000 */
[C---:B------:R-:W-:Y:S01]  /*0620*/  IMAD R7, R4.reuse, R3, R2 ;  /* 0x0000000304077224 */ /* 0x040fe200078e0202 */
[C---:B------:R-:W-:Y:S01]  /*0630*/  IADD3 R6, PT, PT, R5.reuse, R4, RZ ;  /* 0x0000000405067210 */ /* 0x040fe20007ffe0ff */
[----:B------:R-:W-:Y:S01]  /*0640*/  UMOV UR6, 0x7900 ;  /* 0x0000790000067882 */ /* 0x000fe20000000000 */
[----:B------:R-:W-:Y:S02]  /*0650*/  IMAD.IADD R9, R5, 0x1, R4 ;  /* 0x0000000105097824 */ /* 0x000fe400078e0204 */
[----:B------:R-:W-:Y:S01]  /*0660*/  SHF.L.U32 R8, R7, 0x2, RZ ;  /* 0x0000000207087819 */ /* 0x000fe200000006ff */
[----:B------:R-:W-:Y:S01]  /*0670*/  VIADD R4, R4, 0x2 ;  /* 0x0000000204047836 */ /* 0x000fe20000000000 */
[----:B------:R-:W-:Y:S02]  /*0680*/  LEA R6, R6, UR6, 0x2 ;  /* 0x0000000606067c11 */ /* 0x000fe4000f8e10ff */
[----:B------:R-:W-:Y:S02]  /*0690*/  LEA R12, R3, R8, 0x2 ;  /* 0x00000008030c7211 */ /* 0x000fe400078e10ff */
[----:B------:R-:W-:Y:S01]  /*06a0*/  SHF.L.U32 R10, R9, 0x2, RZ ;  /* 0x00000002090a7819 */ /* 0x000fe200000006ff */
[----:B------:R-:W1:Y:S08]  /*06b0*/  LDC R7, c[0x3][R6] ;  /* 0x00c0000006077b82 */ /* 0x000e700000000800 */
[----:B------:R-:W1:Y:S08]  /*06c0*/  LDC R9, c[0x3][R8] ;  /* 0x00c0000008097b82 */ /* 0x000e700000000800 */
[----:B------:R-:W2:Y:S08]  /*06d0*/  LDC R11, c[0x3][R10+0x7904] ;  /* 0x00de41000a0b7b82 */ /* 0x000eb00000000800 */
[----:B------:R-:W2:Y:S01]  /*06e0*/  LDC R12, c[0x3][R12] ;  /* 0x00c000000c0c7b82 */ /* 0x000ea20000000800 */
[----:B-1----:R-:W-:-:S04]  /*06f0*/  IMAD R0, R7, R9, R0 ;  /* 0x0000000907007224 */ /* 0x002fc800078e0200 */
[----:B--2---:R-:W-:-:S07]  /*0700*/  IMAD R0, R11, R12, R0 ;  /* 0x0000000c0b007224 */ /* 0x004fce00078e0200 */
.L_x_4:
[----:B------:R-:W-:Y:S05]  /*0710*/  @P1 BRA `(.L_x_2) ;  /* 0x0000000000201947 */ /* 0x000fea0003800000 */
[----:B------:R-:W-:Y:S01]  /*0720*/  IMAD R3, R4, R3, R2 ;  /* 0x0000000304037224 */ /* 0x000fe200078e0202 */
[----:B------:R-:W-:Y:S01]  /*0730*/  IADD3 R4, PT, PT, R5, R4, RZ ;  /* 0x0000000405047210 */ /* 0x000fe20007ffe0ff */
[----:B------:R-:W-:-:S03]  /*0740*/  UMOV UR6, 0x7900 ;  /* 0x0000790000067882 */ /* 0x000fc60000000000 */
[----:B------:R-:W-:Y:S02]  /*0750*/  SHF.L.U32 R6, R3, 0x2, RZ ;  /* 0x0000000203067819 */ /* 0x000fe400000006ff */
[----:B------:R-:W-:-:S04]  /*0760*/  LEA R4, R4, UR6, 0x2 ;  /* 0x0000000604047c11 */ /* 0x000fc8000f8e10ff */
[----:B------:R-:W1:Y:S08]  /*0770*/  LDC R3, c[0x3][R4] ;  /* 0x00c0000004037b82 */ /* 0x000e700000000800 */
[----:B------:R-:W1:Y:S02]  /*0780*/  LDC R6, c[0x3][R6] ;  /* 0x00c0000006067b82 */ /* 0x000e640000000800 */
[----:B-1----:R-:W-:-:S07]  /*0790*/  IMAD R0, R3, R6, R0 ;  /* 0x0000000603007224 */ /* 0x002fce00078e0200 */
.L_x_2:
[----:B------:R-:W1:Y:S01]  /*07a0*/  LDC.64 R6, c[0x0][0x388] ;  /* 0x0000e200ff067b82 */ /* 0x000e620000000a00 */
[----:B------:R-:W-:-:S05]  /*07b0*/  IADD3 R3, PT, PT, R2, R5, RZ ;  /* 0x0000000502037210 */ /* 0x000fca0007ffe0ff */
[----:B-1----:R-:W-:-:S05]  /*07c0*/  IMAD.WIDE R2, R3, 0x4, R6 ;  /* 0x0000000403027825 */ /* 0x002fca00078e0206 */
[----:B0-----:R-:W-:Y:S01]  /*07d0*/  STG.E desc[UR4][R2.64], R0 ;  /* 0x0000000002007986 */ /* 0x001fe2000c101904 */
[----:B------:R-:W-:Y:S05]  /*07e0*/  EXIT ;  /* 0x000000000000794d */ /* 0x000fea0003800000 */
.L_x_5:
[----:B------:R-:W-:-:S00]  /*07f0*/  BRA `(.L_x_5) ;  /* 0xfffffffc00fc7947 */ /* 0x000fc0000383ffff */
[----:B------:R-:W-:-:S00]  /*0800*/  NOP ;  /* 0x0000000000007918 */ /* 0x000fc00000000000 */
[----:B------:R-:W-:-:S00]  /*0810*/  NOP ;  /* 0x0000000000007918 */ /* 0x000fc00000000000 */
[----:B------:R-:W-:-:S00]  /*0820*/  NOP ;  /* 0x0000000000007918 */ /* 0x000fc00000000000 */
[----:B------:R-:W-:-:S00]  /*0830*/  NOP ;  /* 0x0000000000007918 */ /* 0x000fc00000000000 */
[----:B------:R-:W-:-:S00]  /*0840*/  NOP ;  /* 0x0000000000007918 */ /* 0x000fc00000000000 */
[----:B------:R-:W-:-:S00]  /*0850*/  NOP ;  /* 0x0000000000007918 */ /* 0x000fc00000000000 */
[----:B------:R-:W-:-:S00]  /*0860*/  NOP ;  /* 0x0000000000007918 */ /* 0x000fc00000000000 */
[----:B------:R-:W-:-:S00]  /*0870*/  NOP ;  /* 0x0000000000007918 */ /* 0x000fc00000000000 */
.L_x_14:


//--------------------- .text._Z35matrixMultiplicationGlobalAndSharedPKiS0_Pii --------------------------
	.section	.text._Z35matrixMultiplicationGlobalAndSharedPKiS0_Pii,"ax",@progbits
	.align	128
        .global         _Z35matrixMultiplicationGlobalAndSharedPKiS0_Pii
        .type           _Z35matrixMultiplicationGlobalAndSharedPKiS0_Pii,@function
        .size           _Z35matrixMultiplicationGlobalAndSharedPKiS0_Pii,(.L_x_15 - _Z35matrixMultiplicationGlobalAndSharedPKiS0_Pii)
        .other          _Z35matrixMultiplicationGlobalAndSharedPKiS0_Pii,@"STO_CUDA_ENTRY STV_DEFAULT"
_Z35matrixMultiplicationGlobalAndSharedPKiS0_Pii:
.text._Z35matrixMultiplicationGlobalAndSharedPKiS0_Pii:
[----:B------:R-:W-:Y:S01]  /*0000*/  LDC R1, c[0x0][0x37c] ;  /* 0x0000df00ff017b82 */ /* 0x000fe20000000800 */
[----:B------:R-:W0:Y:S01]  /*0010*/  LDCU UR6, c[0x0][0x398] ;  /* 0x00007300ff0677ac */ /* 0x000e220008000800 */
[----:B------:R-:W1:Y:S06]  /*0020*/  S2R R18, SR_TID.Y ;  /* 0x0000000000127919 */ /* 0x000e6c0000002200 */
[----:B------:R-:W1:Y:S01]  /*0030*/  LDC R3, c[0x0][0x364] ;  /* 0x0000d900ff037b82 */ /* 0x000e620000000800 */
[----:B------:R-:W-:Y:S01]  /*0040*/  HFMA2 R25, -RZ, RZ, 0, 0 ;  /* 0x00000000ff197431 */ /* 0x000fe200000001ff */
[----:B------:R-:W2:Y:S01]  /*0050*/  LDCU.64 UR8, c[0x0][0x358] ;  /* 0x00006b00ff0877ac */ /* 0x000ea20008000a00 */
[----:B------:R-:W3:Y:S05]  /*0060*/  S2R R19, SR_TID.X ;  /* 0x0000000000137919 */ /* 0x000eea0000002100 */
[----:B------:R-:W1:Y:S08]  /*0070*/  S2UR UR4, SR_CTAID.Y ;  /* 0x00000000000479c3 */ /* 0x000e700000002600 */
[----:B------:R-:W3:Y:S01]  /*0080*/  S2UR UR5, SR_CTAID.X ;  /* 0x00000000000579c3 */ /* 0x000ee20000002500 */
[----:B0-----:R-:W-:-:S04]  /*0090*/  MOV R6, UR6 ;  /* 0x0000000600067c02 */ /* 0x001fc80008000f00 */
[----:B------:R-:W-:-:S03]  /*00a0*/  ISETP.GE.AND P0, PT, R6, 0x1, PT ;  /* 0x000000010600780c */ /* 0x000fc60003f06270 */
[----:B------:R-:W3:Y:S01]  /*00b0*/  LDC R0, c[0x0][0x360] ;  /* 0x0000d800ff007b82 */ /* 0x000ee20000000800 */
[----:B-1----:R-:W-:Y:S02]  /*00c0*/  IMAD R20, R3, UR4, R18 ;  /* 0x0000000403147c24 */ /* 0x002fe4000f8e0212 */
[----:B---3--:R-:W-:-:S07]  /*00d0*/  IMAD R21, R0, UR5, R19 ;  /* 0x0000000500157c24 */ /* 0x008fce000f8e0213 */
[----:B--2---:R-:W-:Y:S05]  /*00e0*/  @!P0 BRA `(.L_x_6) ;  /* 0x0000000400c08947 */ /* 0x004fea0003800000 */
[----:B------:R-:W0:Y:S01]  /*00f0*/  S2UR UR6, SR_CgaCtaId ;  /* 0x00000000000679c3 */ /* 0x000e220000008800 */
[----:B------:R-:W-:Y:S01]  /*0100*/  UMOV UR4, 0x400 ;  /* 0x0000040000047882 */ /* 0x000fe20000000000 */
[----:B------:R-:W-:Y:S01]  /*0110*/  IADD3 R2, PT, PT, R6, 0x1f, RZ ;  /* 0x0000001f06027810 */ /* 0x000fe20007ffe0ff */
[----:B------:R-:W-:Y:S01]  /*0120*/  UIADD3 UR5, UPT, UPT, UR4, 0x1000, URZ ;  /* 0x0000100004057890 */ /* 0x000fe2000fffe0ff */
[----:B------:R-:W-:Y:S01]  /*0130*/  MOV R25, RZ ;  /* 0x000000ff00197202 */ /* 0x000fe20000000f00 */
[-C--:B------:R-:W-:Y:S01]  /*0140*/  IMAD R17, R18, R6.reuse, R21 ;  /* 0x0000000612117224 */ /* 0x080fe200078e0215 */
[----:B------:R-:W-:Y:S01]  /*0150*/  SHF.R.U32.HI R2, RZ, 0x5, R2 ;  /* 0x00000005ff027819 */ /* 0x000fe20000011602 */
[----:B------:R-:W-:Y:S01]  /*0160*/  IMAD R7, R20, R6, R19 ;  /* 0x0000000614077224 */ /* 0x000fe200078e0213 */
[----:B------:R-:W1:Y:S02]  /*0170*/  LDC R0, c[0x0][0x398] ;  /* 0x0000e600ff007b82 */ /* 0x000e640000000800 */
[----:B------:R-:W-:-:S06]  /*0180*/  IADD3 R16, PT, PT, -R2, RZ, RZ ;  /* 0x000000ff02107210 */ /* 0x000fcc0007ffe1ff */
[----:B------:R-:W2:Y:S01]  /*0190*/  LDC.64 R22, c[0x0][0x380] ;  /* 0x0000e000ff167b82 */ /* 0x000ea20000000a00 */
[----:B0-----:R-:W-:Y:S02]  /*01a0*/  ULEA UR4, UR6, UR4, 0x18 ;  /* 0x0000000406047291 */ /* 0x001fe4000f8ec0ff */
[----:B------:R-:W-:-:S04]  /*01b0*/  ULEA UR5, UR6, UR5, 0x18 ;  /* 0x0000000506057291 */ /* 0x000fc8000f8ec0ff */
[C---:B------:R-:W-:Y:S02]  /*01c0*/  LEA R5, R18.reuse, UR4, 0x7 ;  /* 0x0000000412057c11 */ /* 0x040fe4000f8e38ff */
[C---:B------:R-:W-:Y:S02]  /*01d0*/  LEA R3, R19.reuse, UR5, 0x2 ;  /* 0x0000000513037c11 */ /* 0x040fe4000f8e10ff */
[----:B------:R-:W-:Y:S02]  /*01e0*/  LEA R4, R19, R5, 0x2 ;  /* 0x0000000513047211 */ /* 0x000fe400078e10ff */
[----:B------:R-:W-:-:S07]  /*01f0*/  LEA R2, R18, R3, 0x7 ;  /* 0x0000000312027211 */ /* 0x000fce00078e38ff */
.L_x_7:
[----:B-1----:R-:W-:Y:S01]  /*0200*/  MOV R6, R0 ;  /* 0x0000000000067202 */ /* 0x002fe20000000f00 */
[----:B------:R-:W-:Y:S01]  /*0210*/  HFMA2 R29, -RZ, RZ, 0, 0 ;  /* 0x00000000ff1d7431 */ /* 0x000fe200000001ff */
[----:B------:R-:W-:Y:S02]  /*0220*/  VIMNMX R9, PT, PT, R21, R18, !PT ;  /* 0x0000001215097248 */ /* 0x000fe40007fe0100 */
[-C--:B------:R-:W-:Y:S02]  /*0230*/  ISETP.GE.AND P0, PT, R19, R6.reuse, PT ;  /* 0x000000061300720c */ /* 0x080fe40003f06270 */
[-C--:B------:R-:W-:Y:S01]  /*0240*/  ISETP.GE.AND P1, PT, R9, R6.reuse, PT ;  /* 0x000000060900720c */ /* 0x080fe20003f26270 */
[----:B--2---:R-:W-:Y:S01]  /*0250*/  IMAD.WIDE R8, R7, 0x4, R22 ;  /* 0x0000000407087825 */ /* 0x004fe200078e0216 */
[----:B------:R-:W-:Y:S02]  /*0260*/  ISETP.GE.U32.OR P0, PT, R20, R6, P0 ;  /* 0x000000061400720c */ /* 0x000fe40000706470 */
[----:B------:R-:W-:-:S09]  /*0270*/  MOV R24, RZ ;  /* 0x000000ff00187202 */ /* 0x000fd20000000f00 */
[----:B------:R-:W0:Y:S02]  /*0280*/  @!P1 LDC.64 R10, c[0x0][0x388] ;  /* 0x0000e200ff0a9b82 */ /* 0x000e240000000a00 */
[----:B------:R-:W2:Y:S01]  /*0290*/  @!P0 LDG.E R29, desc[UR8][R8.64] ;  /* 0x00000008081d8981 */ /* 0x000ea2000c1e1900 */
[----:B0-----:R-:W-:-:S05]  /*02a0*/  @!P1 IMAD.WIDE R10, R17, 0x4, R10 ;  /* 0x00000004110a9825 */ /* 0x001fca00078e020a */
[----:B------:R-:W3:Y:S04]  /*02b0*/  @!P1 LDG.E R24, desc[UR8][R10.64] ;  /* 0x000000080a189981 */ /* 0x000ee8000c1e1900 */
[----:B--2---:R-:W-:Y:S04]  /*02c0*/  STS [R4], R29 ;  /* 0x0000001d04007388 */ /* 0x004fe80000000800 */
[----:B---3--:R-:W-:Y:S01]  /*02d0*/  STS [R2], R24 ;  /* 0x0000001802007388 */ /* 0x008fe20000000800 */
[----:B------:R-:W-:Y:S06]  /*02e0*/  BAR.SYNC.DEFER_BLOCKING 0x0 ;  /* 0x0000000000007b1d */ /* 0x000fec0000010000 */
[----:B------:R-:W-:Y:S04]  /*02f0*/  LDS R26, [R3] ;  /* 0x00000000031a7984 */ /* 0x000fe80000000800 */
[----:B------:R-:W0:Y:S04]  /*0300*/  LDS.128 R12, [R5] ;  /* 0x00000000050c7984 */ /* 0x000e280000000c00 */
[----:B------:R-:W1:Y:S04]  /*0310*/  LDS R28, [R3+0x80] ;  /* 0x00008000031c7984 */ /* 0x000e680000000800 */
[----:B------:R-:W2:Y:S04]  /*0320*/  LDS R27, [R3+0x100] ;  /* 0x00010000031b7984 */ /* 0x000ea80000000800 */
[----:B------:R-:W-:Y:S04]  /*0330*/  LDS.128 R8, [R5+0x10] ;  /* 0x0000100005087984 */ /* 0x000fe80000000c00 */
[----:B------:R-:W-:Y:S01]  /*0340*/  LDS R24, [R3+0x280] ;  /* 0x0002800003187984 */ /* 0x000fe20000000800 */
[----:B0-----:R-:W-:-:S03]  /*0350*/  IMAD R26, R12, R26, R25 ;  /* 0x0000001a0c1a7224 */ /* 0x001fc600078e0219 */
[----:B------:R-:W0:Y:S01]  /*0360*/  LDS R12, [R3+0x180] ;  /* 0x00018000030c7984 */ /* 0x000e220000000800 */
[----:B-1----:R-:W-:-:S03]  /*0370*/  IMAD R13, R28, R13, R26 ;  /* 0x0000000d1c0d7224 */ /* 0x002fc600078e021a */
[----:B------:R-:W1:Y:S01]  /*0380*/  LDS R26, [R3+0x200] ;  /* 0x00020000031a7984 */ /* 0x000e620000000800 */
[----:B--2---:R-:W-:-:S03]  /*0390*/  IMAD R13, R27, R14, R13 ;  /* 0x0000000e1b0d7224 */ /* 0x004fc600078e020d */
[----:B------:R-:W2:Y:S01]  /*03a0*/  LDS R25, [R3+0x300] ;  /* 0x0003000003197984 */ /* 0x000ea20000000800 */
[----:B0-----:R-:W-:-:S04]  /*03b0*/  IMAD R13, R12, R15, R13 ;  /* 0x0000000f0c0d7224 */ /* 0x001fc800078e020d */
[----:B-1----:R-:W-:Y:S02]  /*03c0*/  IMAD R13, R8, R26, R13 ;  /* 0x0000001a080d7224 */ /* 0x002fe400078e020d */
[----:B------:R-:W0:Y:S02]  /*03d0*/  LDS R8, [R3+0x380] ;  /* 0x0003800003087984 */ /* 0x000e240000000800 */
[----:B------:R-:W-:Y:S02]  /*03e0*/  IMAD R9, R24, R9, R13 ;  /* 0x0000000918097224 */ /* 0x000fe400078e020d */
[----:B------:R-:W-:Y:S04]  /*03f0*/  LDS R26, [R3+0x400] ;  /* 0x00040000031a7984 */ /* 0x000fe80000000800 */
[----:B------:R-:W1:Y:S04]  /*0400*/  LDS.128 R12, [R5+0x20] ;  /* 0x00002000050c7984 */ /* 0x000e680000000c00 */
[----:B------:R-:W3:Y:S01]  /*0410*/  LDS R24, [R3+0x480] ;  /* 0x0004800003187984 */ /* 0x000ee20000000800 */
[----:B--2---:R-:W-:-:S03]  /*0420*/  IMAD R9, R25, R10, R9 ;  /* 0x0000000a19097224 */ /* 0x004fc600078e0209 */
[----:B------:R-:W2:Y:S01]  /*0430*/  LDS R25, [R3+0x500] ;  /* 0x0005000003197984 */ /* 0x000ea20000000800 */
[----:B0-----:R-:W-:-:S04]  /*0440*/  IMAD R9, R8, R11, R9 ;  /* 0x0000000b08097224 */ /* 0x001fc800078e0209 */
[----:B-1----:R-:W-:Y:S02]  /*0450*/  IMAD R9, R12, R26, R9 ;  /* 0x0000001a0c097224 */ /* 0x002fe400078e0209 */
[----:B------:R-:W0:Y:S02]  /*0460*/  LDS R12, [R3+0x580] ;  /* 0x00058000030c7984 */ /* 0x000e240000000800 */
[----:B---3--:R-:W-:Y:S02]  /*0470*/  IMAD R13, R24, R13, R9 ;  /* 0x0000000d180d7224 */ /* 0x008fe400078e0209 */
        /* <DEDUP_REMOVED lines=28> */
[----:B------:R-:W1:Y:S01]  /*0640*/  LDS.128 R12, [R5+0x60] ;  /* 0x00006000050c7984 */ /* 0x000e620000000c00 */
[----:B--2---:R-:W-:-:S03]  /*0650*/  IMAD R9, R25, R10, R9 ;  /* 0x0000000a19097224 */ /* 0x004fc600078e0209 */
[----:B------:R-:W2:Y:S04]  /*0660*/  LDS R24, [R3+0xc80] ;  /* 0x000c800003187984 */ /* 0x000ea80000000800 */
[----:B------:R-:W3:Y:S01]  /*0670*/  LDS R25, [R3+0xd00] ;  /* 0x000d000003197984 */ /* 0x000ee20000000800 */
[----:B0-----:R-:W-:-:S04]  /*0680*/  IMAD R9, R8, R11, R9 ;  /* 0x0000000b08097224 */ /* 0x001fc800078e0209 */
[----:B-1----:R-:W-:Y:S02]  /*0690*/  IMAD R9, R12, R26, R9 ;  /* 0x0000001a0c097224 */ /* 0x002fe400078e0209 */
[----:B------:R-:W0:Y:S02]  /*06a0*/  LDS R12, [R3+0xd80] ;  /* 0x000d8000030c7984 */ /* 0x000e240000000800 */
[----:B--2---:R-:W-:Y:S02]  /*06b0*/  IMAD R24, R24, R13, R9 ;  /* 0x0000000d18187224 */ /* 0x004fe400078e0209 */
[----:B------:R-:W-:Y:S04]  /*06c0*/  LDS R13, [R3+0xe00] ;  /* 0x000e0000030d7984 */ /* 0x000fe80000000800 */
[----:B------:R-:W1:Y:S01]  /*06d0*/  LDS.128 R8, [R5+0x70] ;  /* 0x0000700005087984 */ /* 0x000e620000000c00 */
[----:B---3--:R-:W-:-:S03]  /*06e0*/  IMAD R24, R25, R14, R24 ;  /* 0x0000000e19187224 */ /* 0x008fc600078e0218 */
[----:B------:R-:W2:Y:S04]  /*06f0*/  LDS R25, [R3+0xe80] ;  /* 0x000e800003197984 */ /* 0x000ea80000000800 */
[----:B------:R-:W3:Y:S04]  /*0700*/  LDS R26, [R3+0xf00] ;  /* 0x000f0000031a7984 */ /* 0x000ee80000000800 */
[----:B------:R-:W4:Y:S01]  /*0710*/  LDS R14, [R3+0xf80] ;  /* 0x000f8000030e7984 */ /* 0x000f220000000800 */
[----:B------:R-:W-:Y:S01]  /*0720*/  IADD3 R16, PT, PT, R16, 0x1, RZ ;  /* 0x0000000110107810 */ /* 0x000fe20007ffe0ff */
[----:B------:R-:W-:Y:S03]  /*0730*/  BAR.SYNC.DEFER_BLOCKING 0x0 ;  /* 0x0000000000007b1d */ /* 0x000fe60000010000 */
[----:B------:R-:W-:Y:S01]  /*0740*/  ISETP.NE.AND P0, PT, R16, RZ, PT ;  /* 0x000000ff1000720c */ /* 0x000fe20003f05270 */
[----:B0-----:R-:W-:-:S04]  /*0750*/  IMAD R12, R12, R15, R24 ;  /* 0x0000000f0c0c7224 */ /* 0x001fc800078e0218 */
[----:B-1----:R-:W-:-:S04]  /*0760*/  IMAD R8, R8, R13, R12 ;  /* 0x0000000d08087224 */ /* 0x002fc800078e020c */
[----:B--2---:R-:W-:-:S04]  /*0770*/  IMAD R9, R25, R9, R8 ;  /* 0x0000000919097224 */ /* 0x004fc800078e0208 */
[----:B---3--:R-:W-:Y:S01]  /*0780*/  IMAD R9, R26, R10, R9 ;  /* 0x0000000a1a097224 */ /* 0x008fe200078e0209 */
[----:B------:R-:W-:Y:S02]  /*0790*/  IADD3 R18, PT, PT, R18, 0x20, RZ ;  /* 0x0000002012127810 */ /* 0x000fe40007ffe0ff */
[----:B------:R-:W-:Y:S01]  /*07a0*/  IADD3 R7, PT, PT, R7, 0x20, RZ ;  /* 0x0000002007077810 */ /* 0x000fe20007ffe0ff */
[----:B----4-:R-:W-:Y:S01]  /*07b0*/  IMAD R25, R14, R11, R9 ;  /* 0x0000000b0e197224 */ /* 0x010fe200078e0209 */
[----:B------:R-:W-:Y:S02]  /*07c0*/  IADD3 R19, PT, PT, R19, 0x20, RZ ;  /* 0x0000002013137810 */ /* 0x000fe40007ffe0ff */
[----:B------:R-:W-:Y:S01]  /*07d0*/  LEA R17, R6, R17, 0x5 ;  /* 0x0000001106117211 */ /* 0x000fe200078e28ff */
[----:B------:R-:W-:Y:S06]  /*07e0*/  @P0 BRA `(.L_x_7) ;  /* 0xfffffff800840947 */ /* 0x000fec000383ffff */
.L_x_6:
[----:B------:R-:W-:-:S04]  /*07f0*/  VIMNMX R3, PT, PT, R20, R21, !PT ;  /* 0x0000001514037248 */ /* 0x000fc80007fe0100 */
[----:B------:R-:W-:-:S13]  /*0800*/  ISETP.GE.AND P0, PT, R3, R6, PT ;  /* 0x000000060300720c */ /* 0x000fda0003f06270 */
[----:B------:R-:W-:Y:S05]  /*0810*/  @P0 EXIT ;  /* 0x000000000000094d */ /* 0x000fea0003800000 */
[----:B------:R-:W0:Y:S01]  /*0820*/  LDC.64 R2, c[0x0][0x390] ;  /* 0x0000e400ff027b82 */ /* 0x000e220000000a00 */
[----:B------:R-:W-:-:S04]  /*0830*/  IMAD R21, R20, R6, R21 ;  /* 0x0000000614157224 */ /* 0x000fc800078e0215 */
[----:B0-----:R-:W-:-:S05]  /*0840*/  IMAD.WIDE R2, R21, 0x4, R2 ;  /* 0x0000000415027825 */ /* 0x001fca00078e0202 */
[----:B------:R-:W-:Y:S01]  /*0850*/  STG.E desc[UR8][R2.64], R25 ;  /* 0x0000001902007986 */ /* 0x000fe2000c101908 */
[----:B------:R-:W-:Y:S05]  /*0860*/  EXIT ;  /* 0x000000000000794d */ /* 0x000fea0003800000 */
.L_x_8:
        /* <DEDUP_REMOVED lines=9> */
.L_x_15:


//--------------------- .text._Z30matrixMultiplicationGlobalOnlyPKiS0_Pii --------------------------
	.section	.text._Z30matrixMultiplicationGlobalOnlyPKiS0_Pii,"ax",@progbits
	.align	128
        .global         _Z30matrixMultiplicationGlobalOnlyPKiS0_Pii
        .type           _Z30matrixMultiplicationGlobalOnlyPKiS0_Pii,@function
        .size           _Z30matrixMultiplicationGlobalOnlyPKiS0_Pii,(.L_x_16 - _Z30matrixMultiplicationGlobalOnlyPKiS0_Pii)
        .other          _Z30matrixMultiplicationGlobalOnlyPKiS0_Pii,@"STO_CUDA_ENTRY STV_DEFAULT"
_Z30matrixMultiplicationGlobalOnlyPKiS0_Pii:
.text._Z30matrixMultiplicationGlobalOnlyPKiS0_Pii:
[----:B------:R-:W-:Y:S01]  /*0000*/  LDC R1, c[0x0][0x37c] ;  /* 0x0000df00ff017b82 */ /* 0x000fe20000000800 */
[----:B------:R-:W0:Y:S07]  /*0010*/  S2R R0, SR_TID.Y ;  /* 0x0000000000007919 */ /* 0x000e2e0000002200 */
[----:B------:R-:W0:Y:S01]  /*0020*/  S2UR UR4, SR_CTAID.Y ;  /* 0x00000000000479c3 */ /* 0x000e220000002600 */
[----:B------:R-:W1:Y:S01]  /*0030*/  LDCU UR20, c[0x0][0x398] ;  /* 0x00007300ff1477ac */ /* 0x000e620008000800 */
[----:B------:R-:W2:Y:S06]  /*0040*/  S2R R3, SR_TID.X ;  /* 0x0000000000037919 */ /* 0x000eac0000002100 */
[----:B------:R-:W0:Y:S08]  /*0050*/  LDC R13, c[0x0][0x364] ;  /* 0x0000d900ff0d7b82 */ /* 0x000e300000000800 */
[----:B------:R-:W2:Y:S08]  /*0060*/  S2UR UR5, SR_CTAID.X ;  /* 0x00000000000579c3 */ /* 0x000eb00000002500 */
[----:B------:R-:W2:Y:S01]  /*0070*/  LDC R2, c[0x0][0x360] ;  /* 0x0000d800ff027b82 */ /* 0x000ea20000000800 */
[----:B0-----:R-:W-:-:S02]  /*0080*/  IMAD R13, R13, UR4, R0 ;  /* 0x000000040d0d7c24 */ /* 0x001fc4000f8e0200 */
[----:B--2---:R-:W-:-:S05]  /*0090*/  IMAD R0, R2, UR5, R3 ;  /* 0x0000000502007c24 */ /* 0x004fca000f8e0203 */
[----:B------:R-:W-:-:S04]  /*00a0*/  VIMNMX R2, PT, PT, R13, R0, !PT ;  /* 0x000000000d027248 */ /* 0x000fc80007fe0100 */
[----:B-1----:R-:W-:-:S13]  /*00b0*/  ISETP.GE.AND P0, PT, R2, UR20, PT ;  /* 0x0000001402007c0c */ /* 0x002fda000bf06270 */
[----:B------:R-:W-:Y:S05]  /*00c0*/  @P0 EXIT ;  /* 0x000000000000094d */ /* 0x000fea0003800000 */
[----:B------:R-:W-:Y:S01]  /*00d0*/  UISETP.GE.U32.AND UP0, UPT, UR20, 0x8, UPT ;  /* 0x000000081400788c */ /* 0x000fe2000bf06070 */
[----:B------:R-:W-:Y:S02]  /*00e0*/  HFMA2 R12, -RZ, RZ, 0, 0 ;  /* 0x00000000ff0c7431 */ /* 0x000fe400000001ff */
[----:B------:R-:W-:Y:S01]  /*00f0*/  IMAD R13, R13, UR20, RZ ;  /* 0x000000140d0d7c24 */ /* 0x000fe2000f8e02ff */
[----:B------:R-:W-:Y:S01]  /*0100*/  UMOV UR4, URZ ;  /* 0x000000ff00047c82 */ /* 0x000fe20008000000 */
[----:B------:R-:W0:Y:S04]  /*0110*/  LDCU.64 UR18, c[0x0][0x358] ;  /* 0x00006b00ff1277ac */ /* 0x000e280008000a00 */
[----:B------:R-:W-:Y:S05]  /*0120*/  BRA.U !UP0, `(.L_x_9) ;  /* 0x0000000508047547 */ /* 0x000fea000b800000 */
[----:B------:R-:W1:Y:S01]  /*0130*/  LDCU.128 UR24, c[0x0][0x380] ;  /* 0x00007000ff1877ac */ /* 0x000e620008000c00 */
[----:B------:R-:W-:Y:S02]  /*0140*/  MOV R12, RZ ;  /* 0x000000ff000c7202 */ /* 0x000fe40000000f00 */
[----:B------:R-:W-:Y:S01]  /*0150*/  MOV R14, R0 ;  /* 0x00000000000e7202 */ /* 0x000fe20000000f00 */
[----:B------:R-:W-:-:S04]  /*0160*/  ULOP3.LUT UR4, UR20, 0x7ffffff8, URZ, 0xc0, !UPT ;  /* 0x7ffffff814047892 */ /* 0x000fc8000f8ec0ff */
[----:B------:R-:W-:Y:S01]  /*0170*/  UIADD3 UR5, UPT, UPT, -UR4, URZ, URZ ;  /* 0x000000ff04057290 */ /* 0x000fe2000fffe1ff */
[----:B-1----:R-:W-:Y:S01]  /*0180*/  MOV R2, UR24 ;  /* 0x0000001800027c02 */ /* 0x002fe20008000f00 */
[----:B------:R-:W-:Y:S01]  /*0190*/  UIMAD.WIDE UR6, UR20, 0x8, UR26 ;  /* 0x00000008140678a5 */ /* 0x000fe2000f8e021a */
[----:B------:R-:W-:Y:S01]  /*01a0*/  MOV R3, UR25 ;  /* 0x0000001900037c02 */ /* 0x000fe20008000f00 */
[----:B------:R-:W-:Y:S02]  /*01b0*/  UIMAD.WIDE UR8, UR20, 0xc, UR26 ;  /* 0x0000000c140878a5 */ /* 0x000fe4000f8e021a */
[----:B------:R-:W-:Y:S01]  /*01c0*/  UIMAD.WIDE UR10, UR20, 0x10, UR26 ;  /* 0x00000010140a78a5 */ /* 0x000fe2000f8e021a */
[----:B------:R-:W-:Y:S01]  /*01d0*/  IMAD.WIDE.U32 R2, R13, 0x4, R2 ;  /* 0x000000040d027825 */ /* 0x000fe200078e0002 */
[----:B------:R-:W-:Y:S02]  /*01e0*/  UIMAD.WIDE UR12, UR20, 0x14, UR26 ;  /* 0x00000014140c78a5 */ /* 0x000fe4000f8e021a */
[----:B------:R-:W-:Y:S01]  /*01f0*/  UIMAD.WIDE UR14, UR20, 0x18, UR26 ;  /* 0x00000018140e78a5 */ /* 0x000fe2000f8e021a */
[----:B------:R-:W-:Y:S01]  /*0200*/  IADD3 R2, P0, PT, R2, 0x10, RZ ;  /* 0x0000001002027810 */ /* 0x000fe20007f1e0ff */
[----:B------:R-:W-:-:S03]  /*0210*/  UIMAD.WIDE UR16, UR20, 0x1c, UR26 ;  /* 0x0000001c141078a5 */ /* 0x000fc6000f8e021a */
[----:B------:R-:W-:-:S09]  /*0220*/  IADD3.X R3, PT, PT, RZ, R3, RZ, P0, !PT ;  /* 0x00000003ff037210 */ /* 0x000fd200007fe4ff */
.L_x_10:
[----:B------:R-:W-:Y:S01]  /*0230*/  UIMAD.WIDE UR22, UR20, 0x4, UR26 ;  /* 0x00000004141678a5 */ /* 0x000fe2000f8e021a */
[----:B------:R-:W-:Y:S02]  /*0240*/  IMAD.MOV.U32 R23, RZ, RZ, 0x4 ;  /* 0x00000004ff177424 */ /* 0x000fe400078e00ff */
[----:B------:R-:W-:Y:S01]  /*0250*/  HFMA2 R11, -RZ, RZ, 0, 2.384185791015625e-07 ;  /* 0x00000004ff0b7431 */ /* 0x000fe200000001ff */
[----:B------:R-:W-:Y:S01]  /*0260*/  MOV R25, 0x4 ;  /* 0x0000000400197802 */ /* 0x000fe20000000f00 */
[----:B0-----:R-:W2:Y:S01]  /*0270*/  LDG.E R21, desc[UR18][R2.64+-0x10] ;  /* 0xfffff01202157981 */ /* 0x001ea2000c1e1900 */
[C---:B------:R-:W-:Y:S01]  /*0280*/  IMAD.WIDE R22, R14.reuse, R23, UR26 ;  /* 0x0000001a0e167e25 */ /* 0x040fe2000f8e0217 */
[----:B------:R-:W-:Y:S02]  /*0290*/  MOV R8, UR22 ;  /* 0x0000001600087c02 */ /* 0x000fe40008000f00 */
[----:B------:R-:W-:Y:S01]  /*02a0*/  MOV R9, UR23 ;  /* 0x0000001700097c02 */ /* 0x000fe20008000f00 */
[----:B------:R-:W3:Y:S02]  /*02b0*/  LDG.E R19, desc[UR18][R2.64+-0xc] ;  /* 0xfffff41202137981 */ /* 0x000ee4000c1e1900 */
[----:B------:R-:W-:-:S02]  /*02c0*/  IMAD.WIDE R8, R14, 0x4, R8 ;  /* 0x000000040e087825 */ /* 0x000fc400078e0208 */
[----:B------:R-:W2:Y:S01]  /*02d0*/  LDG.E R22, desc[UR18][R22.64] ;  /* 0x0000001216167981 */ /* 0x000ea2000c1e1900 */
[----:B------:R-:W-:Y:S01]  /*02e0*/  MOV R5, 0x4 ;  /* 0x0000000400057802 */ /* 0x000fe20000000f00 */
[C---:B------:R-:W-:Y:S02]  /*02f0*/  IMAD.WIDE R24, R14.reuse, R25, UR6 ;  /* 0x000000060e187e25 */ /* 0x040fe4000f8e0219 */
[----:B------:R0:W3:Y:S02]  /*0300*/  LDG.E R20, desc[UR18][R8.64] ;  /* 0x0000001208147981 */ /* 0x0000e4000c1e1900 */
[----:B------:R-:W-:Y:S02]  /*0310*/  IMAD.WIDE R10, R14, R11, UR8 ;  /* 0x000000080e0a7e25 */ /* 0x000fe4000f8e020b */
[----:B------:R-:W4:Y:S04]  /*0320*/  LDG.E R18, desc[UR18][R24.64] ;  /* 0x0000001218127981 */ /* 0x000f28000c1e1900 */
[----:B------:R-:W4:Y:S01]  /*0330*/  LDG.E R17, desc[UR18][R2.64+-0x8] ;  /* 0xfffff81202117981 */ /* 0x000f22000c1e1900 */
[----:B0-----:R-:W-:-:S02]  /*0340*/  HFMA2 R9, -RZ, RZ, 0, 2.384185791015625e-07 ;  /* 0x00000004ff097431 */ /* 0x001fc400000001ff */
[----:B------:R-:W-:Y:S01]  /*0350*/  IMAD.MOV.U32 R7, RZ, RZ, 0x4 ;  /* 0x00000004ff077424 */ /* 0x000fe200078e00ff */
[----:B------:R0:W5:Y:S01]  /*0360*/  LDG.E R16, desc[UR18][R10.64] ;  /* 0x000000120a107981 */ /* 0x000162000c1e1900 */
[----:B------:R-:W-:-:S03]  /*0370*/  IMAD.WIDE R4, R14, R5, UR10 ;  /* 0x0000000a0e047e25 */ /* 0x000fc6000f8e0205 */
[----:B------:R-:W5:Y:S01]  /*0380*/  LDG.E R15, desc[UR18][R2.64+-0x4] ;  /* 0xfffffc12020f7981 */ /* 0x000f62000c1e1900 */
[C---:B------:R-:W-:Y:S01]  /*0390*/  IMAD.WIDE R6, R14.reuse, R7, UR12 ;  /* 0x0000000c0e067e25 */ /* 0x040fe2000f8e0207 */
[----:B------:R-:W-:Y:S02]  /*03a0*/  MOV R27, 0x4 ;  /* 0x00000004001b7802 */ /* 0x000fe40000000f00 */
[----:B------:R1:W5:Y:S01]  /*03b0*/  LDG.E R4, desc[UR18][R4.64] ;  /* 0x0000001204047981 */ /* 0x000362000c1e1900 */
[----:B------:R-:W-:-:S03]  /*03c0*/  IMAD.WIDE R8, R14, R9, UR14 ;  /* 0x0000000e0e087e25 */ /* 0x000fc6000f8e0209 */
[----:B------:R-:W5:Y:S01]  /*03d0*/  LDG.E R23, desc[UR18][R2.64] ;  /* 0x0000001202177981 */ /* 0x000f62000c1e1900 */
[----:B0-----:R-:W-:-:S03]  /*03e0*/  IMAD.WIDE R10, R14, R27, UR16 ;  /* 0x000000100e0a7e25 */ /* 0x001fc6000f8e021b */
[----:B------:R-:W5:Y:S04]  /*03f0*/  LDG.E R7, desc[UR18][R6.64] ;  /* 0x0000001206077981 */ /* 0x000f68000c1e1900 */
[----:B------:R-:W5:Y:S04]  /*0400*/  LDG.E R24, desc[UR18][R2.64+0x4] ;  /* 0x0000041202187981 */ /* 0x000f68000c1e1900 */
[----:B------:R-:W5:Y:S04]  /*0410*/  LDG.E R8, desc[UR18][R8.64] ;  /* 0x0000001208087981 */ /* 0x000f68000c1e1900 */
[----:B------:R-:W5:Y:S04]  /*0420*/  LDG.E R25, desc[UR18][R2.64+0x8] ;  /* 0x0000081202197981 */ /* 0x000f68000c1e1900 */
[----:B------:R-:W5:Y:S04]  /*0430*/  LDG.E R10, desc[UR18][R10.64] ;  /* 0x000000120a0a7981 */ /* 0x000f68000c1e1900 */
[----:B------:R0:W5:Y:S01]  /*0440*/  LDG.E R27, desc[UR18][R2.64+0xc] ;  /* 0x00000c12021b7981 */ /* 0x000162000c1e1900 */
[----:B------:R-:W-:-:S04]  /*0450*/  UIADD3 UR5, UPT, UPT, UR5, 0x8, URZ ;  /* 0x0000000805057890 */ /* 0x000fc8000fffe0ff */
[----:B------:R-:W-:Y:S01]  /*0460*/  UISETP.NE.AND UP0, UPT, UR5, URZ, UPT ;  /* 0x000000ff0500728c */ /* 0x000fe2000bf05270 */
[----:B-1----:R-:W-:Y:S02]  /*0470*/  MOV R5, UR20 ;  /* 0x0000001400057c02 */ /* 0x002fe40008000f00 */
[----:B0-----:R-:W-:Y:S02]  /*0480*/  IADD3 R2, P0, PT, R2, 0x20, RZ ;  /* 0x0000002002027810 */ /* 0x001fe40007f1e0ff */
[----:B------:R-:W-:Y:S02]  /*0490*/  LEA R14, R5, R14, 0x3 ;  /* 0x0000000e050e7211 */ /* 0x000fe400078e18ff */
[----:B------:R-:W-:Y:S01]  /*04a0*/  IADD3.X R3, PT, PT, RZ, R3, RZ, P0, !PT ;  /* 0x00000003ff037210 */ /* 0x000fe200007fe4ff */
[----:B--2---:R-:W-:-:S04]  /*04b0*/  IMAD R21, R21, R22, R12 ;  /* 0x0000001615157224 */ /* 0x004fc800078e020c */
[----:B---3--:R-:W-:-:S04]  /*04c0*/  IMAD R19, R19, R20, R21 ;  /* 0x0000001413137224 */ /* 0x008fc800078e0215 */
[----:B----4-:R-:W-:-:S04]  /*04d0*/  IMAD R17, R17, R18, R19 ;  /* 0x0000001211117224 */ /* 0x010fc800078e0213 */
[----:B-----5:R-:W-:-:S04]  /*04e0*/  IMAD R15, R15, R16, R17 ;  /* 0x000000100f0f7224 */ /* 0x020fc800078e0211 */
[----:B------:R-:W-:-:S04]  /*04f0*/  IMAD R4, R23, R4, R15 ;  /* 0x0000000417047224 */ /* 0x000fc800078e020f */
[----:B------:R-:W-:-:S04]  /*0500*/  IMAD R4, R24, R7, R4 ;  /* 0x0000000718047224 */ /* 0x000fc800078e0204 */
[----:B------:R-:W-:-:S04]  /*0510*/  IMAD R4, R25, R8, R4 ;  /* 0x0000000819047224 */ /* 0x000fc800078e0204 */
[----:B------:R-:W-:Y:S01]  /*0520*/  IMAD R12, R27, R10, R4 ;  /* 0x0000000a1b0c7224 */ /* 0x000fe200078e0204 */
[----:B------:R-:W-:Y:S06]  /*0530*/  BRA.U UP0, `(.L_x_10) ;  /* 0xfffffffd003c7547 */ /* 0x000fec000b83ffff */
.L_x_9:
[----:B------:R-:W-:-:S04]  /*0540*/  ULOP3.LUT UR6, UR20, 0x7, URZ, 0xc0, !UPT ;  /* 0x0000000714067892 */ /* 0x000fc8000f8ec0ff */
[----:B------:R-:W-:-:S09]  /*0550*/  UISETP.NE.AND UP0, UPT, UR6, URZ, UPT ;  /* 0x000000ff0600728c */ /* 0x000fd2000bf05270 */
[----:B------:R-:W-:Y:S05]  /*0560*/  BRA.U !UP0, `(.L_x_11) ;  /* 0x0000000508387547 */ /* 0x000fea000b800000 */
[----:B------:R-:W-:Y:S02]  /*0570*/  UISETP.GE.U32.AND UP0, UPT, UR6, 0x4, UPT ;  /* 0x000000040600788c */ /* 0x000fe4000bf06070 */
[----:B------:R-:W-:-:S04]  /*0580*/  ULOP3.LUT UR5, UR20, 0x3, URZ, 0xc0, !UPT ;  /* 0x0000000314057892 */ /* 0x000fc8000f8ec0ff */
[----:B------:R-:W-:-:S03]  /*0590*/  UISETP.NE.AND UP1, UPT, UR5, URZ, UPT ;  /* 0x000000ff0500728c */ /* 0x000fc6000bf25270 */
[----:B------:R-:W-:Y:S08]  /*05a0*/  BRA.U !UP0, `(.L_x_12) ;  /* 0x00000001087c7547 */ /* 0x000ff0000b800000 */
[----:B------:R-:W1:Y:S01]  /*05b0*/  LDC.64 R6, c[0x0][0x388] ;  /* 0x0000e200ff067b82 */ /* 0x000e620000000a00 */
[----:B------:R-:W2:Y:S01]  /*05c0*/  LDCU.64 UR6, c[0x0][0x380] ;  /* 0x00007000ff0677ac */ /* 0x000ea20008000a00 */
[----:B------:R-:W-:Y:S01]  /*05d0*/  IMAD.U32 R9, RZ, RZ, UR4 ;  /* 0x00000004ff097e24 */ /* 0x000fe2000f8e00ff */
[C---:B------:R-:W-:Y:S02]  /*05e0*/  IADD3 R3, PT, PT, R13.reuse, UR4, RZ ;  /* 0x000000040d037c10 */ /* 0x040fe4000fffe0ff */
[----:B------:R-:W-:Y:S01]  /*05f0*/  IADD3 R10, P0, PT, R13, UR4, RZ ;  /* 0x000000040d0a7c10 */ /* 0x000fe2000ff1e0ff */
[----:B------:R-:W-:Y:S01]  /*0600*/  IMAD R9, R9, UR20, R0 ;  /* 0x0000001409097c24 */ /* 0x000fe2000f8e0200 */
[----:B------:R-:W-:Y:S01]  /*0610*/  MOV R11, UR20 ;  /* 0x00000014000b7c02 */ /* 0x000fe20008000f00 */
[----:B------:R-:W3:Y:S01]  /*0620*/  LDC.64 R4, c[0x0][0x380] ;  /* 0x0000e000ff047b82 */ /* 0x000ee20000000a00 */
[----:B------:R-:W-:Y:S01]  /*0630*/  MOV R15, UR20 ;  /* 0x00000014000f7c02 */ /* 0x000fe20008000f00 */
[----:B-1----:R-:W-:Y:S01]  /*0640*/  IMAD.WIDE R6, R9, 0x4, R6 ;  /* 0x0000000409067825 */ /* 0x002fe200078e0206 */
[----:B------:R-:W-:-:S05]  /*0650*/  MOV R9, UR20 ;  /* 0x0000001400097c02 */ /* 0x000fca0008000f00 */
[----:B------:R-:W-:Y:S02]  /*0660*/  IMAD.WIDE R8, R9, 0x4, R6 ;  /* 0x0000000409087825 */ /* 0x000fe400078e0206 */
[----:B0-----:R-:W4:Y:S02]  /*0670*/  LDG.E R6, desc[UR18][R6.64] ;  /* 0x0000001206067981 */ /* 0x001f24000c1e1900 */
[----:B---3--:R-:W-:Y:S01]  /*0680*/  IMAD.WIDE.U32 R4, R3, 0x4, R4 ;  /* 0x0000000403047825 */ /* 0x008fe200078e0004 */
[----:B------:R-:W-:Y:S01]  /*0690*/  IADD3.X R3, PT, PT, RZ, RZ, RZ, P0, !PT ;  /* 0x000000ffff037210 */ /* 0x000fe200007fe4ff */
[----:B------:R-:W3:Y:S01]  /*06a0*/  LDG.E R17, desc[UR18][R8.64] ;  /* 0x0000001208117981 */ /* 0x000ee2000c1e1900 */
[----:B--2---:R-:W-:-:S03]  /*06b0*/  LEA R2, P0, R10, UR6, 0x2 ;  /* 0x000000060a027c11 */ /* 0x004fc6000f8010ff */
[----:B------:R-:W4:Y:S01]  /*06c0*/  LDG.E R5, desc[UR18][R4.64] ;  /* 0x0000001204057981 */ /* 0x000f22000c1e1900 */
[----:B------:R-:W-:Y:S01]  /*06d0*/  LEA.HI.X R3, R10, UR7, R3, 0x2, P0 ;  /* 0x000000070a037c11 */ /* 0x000fe200080f1403 */
[----:B------:R-:W-:-:S04]  /*06e0*/  IMAD.WIDE R10, R11, 0x4, R8 ;  /* 0x000000040b0a7825 */ /* 0x000fc800078e0208 */
[----:B------:R-:W3:Y:S01]  /*06f0*/  LDG.E R16, desc[UR18][R2.64+0x4] ;  /* 0x0000041202107981 */ /* 0x000ee2000c1e1900 */
[----:B------:R-:W-:-:S03]  /*0700*/  IMAD.WIDE R14, R15, 0x4, R10 ;  /* 0x000000040f0e7825 */ /* 0x000fc600078e020a */
[----:B------:R-:W2:Y:S04]  /*0710*/  LDG.E R19, desc[UR18][R10.64] ;  /* 0x000000120a137981 */ /* 0x000ea8000c1e1900 */
[----:B------:R-:W2:Y:S04]  /*0720*/  LDG.E R18, desc[UR18][R2.64+0x8] ;  /* 0x0000081202127981 */ /* 0x000ea8000c1e1900 */
[----:B------:R-:W5:Y:S04]  /*0730*/  LDG.E R20, desc[UR18][R2.64+0xc] ;  /* 0x00000c1202147981 */ /* 0x000f68000c1e1900 */
[----:B------:R-:W5:Y:S01]  /*0740*/  LDG.E R14, desc[UR18][R14.64] ;  /* 0x000000120e0e7981 */ /* 0x000f62000c1e1900 */
[----:B------:R-:W-:Y:S01]  /*0750*/  UIADD3 UR4, UPT, UPT, UR4, 0x4, URZ ;  /* 0x0000000404047890 */ /* 0x000fe2000fffe0ff */
[----:B----4-:R-:W-:-:S04]  /*0760*/  IMAD R5, R5, R6, R12 ;  /* 0x0000000605057224 */ /* 0x010fc800078e020c */
[----:B---3--:R-:W-:-:S04]  /*0770*/  IMAD R5, R16, R17, R5 ;  /* 0x0000001110057224 */ /* 0x008fc800078e0205 */
[----:B--2---:R-:W-:-:S04]  /*0780*/  IMAD R5, R18, R19, R5 ;  /* 0x0000001312057224 */ /* 0x004fc800078e0205 */
[----:B-----5:R-:W-:-:S07]  /*0790*/  IMAD R12, R20, R14, R5 ;  /* 0x0000000e140c7224 */ /* 0x020fce00078e0205 */
.L_x_12:
[----:B------:R-:W-:Y:S05]  /*07a0*/  BRA.U !UP1, `(.L_x_11) ;  /* 0x0000000109a87547 */ /* 0x000fea000b800000 */
[----:B------:R-:W-:Y:S01]  /*07b0*/  UISETP.NE.AND UP0, UPT, UR5, 0x1, UPT ;  /* 0x000000010500788c */ /* 0x000fe2000bf05270 */
[----:B------:R-:W-:Y:S01]  /*07c0*/  MOV R7, UR4 ;  /* 0x0000000400077c02 */ /* 0x000fe20008000f00 */
[----:B------:R-:W-:Y:S02]  /*07d0*/  ULOP3.LUT UR5, UR20, 0x1, URZ, 0xc0, !UPT ;  /* 0x0000000114057892 */ /* 0x000fe4000f8ec0ff */
[----:B------:R-:W-:Y:S02]  /*07e0*/  MOV R15, UR20 ;  /* 0x00000014000f7c02 */ /* 0x000fe40008000f00 */
[----:B------:R-:W-:Y:S01]  /*07f0*/  UISETP.NE.U32.AND UP1, UPT, UR5, 0x1, UPT ;  /* 0x000000010500788c */ /* 0x000fe2000bf25070 */
[----:B------:R-:W-:-:S04]  /*0800*/  PLOP3.LUT P1, PT, PT, PT, UP0, 0x80, 0x8 ;  /* 0x000000000008781c */ /* 0x000fc80003f2f008 */
[----:B------:R-:W1:Y:S01]  /*0810*/  @UP0 LDCU.128 UR8, c[0x0][0x380] ;  /* 0x00007000ff0807ac */ /* 0x000e620008000c00 */
[----:B------:R-:W-:Y:S01]  /*0820*/  PLOP3.LUT P0, PT, PT, PT, UP1, 0x80, 0x8 ;  /* 0x000000000008781c */ /* 0x000fe20003f0f018 */
[----:B------:R-:W2:Y:S04]  /*0830*/  @UP0 LDCU.64 UR6, c[0x0][0x380] ;  /* 0x00007000ff0607ac */ /* 0x000ea80008000a00 */
[----:B------:R-:W3:Y:S03]  /*0840*/  @!UP1 LDCU.128 UR12, c[0x0][0x380] ;  /* 0x00007000ff0c97ac */ /* 0x000ee60008000c00 */
[C---:B------:R-:W-:Y:S02]  /*0850*/  @P1 IADD3 R3, PT, PT, R13.reuse, UR4, RZ ;  /* 0x000000040d031c10 */ /* 0x040fe4000fffe0ff */
[----:B------:R-:W-:Y:S01]  /*0860*/  @P1 IADD3 R6, P2, PT, R13, UR4, RZ ;  /* 0x000000040d061c10 */ /* 0x000fe2000ff5e0ff */
[----:B------:R-:W-:Y:S01]  /*0870*/  @UP0 UIADD3 UR4, UPT, UPT, UR4, 0x2, URZ ;  /* 0x0000000204040890 */ /* 0x000fe2000fffe0ff */
[----:B-1----:R-:W-:Y:S01]  /*0880*/  MOV R11, UR9 ;  /* 0x00000009000b7c02 */ /* 0x002fe20008000f00 */
[----:B------:R-:W-:Y:S01]  /*0890*/  IMAD.U32 R10, RZ, RZ, UR8 ;  /* 0x00000008ff0a7e24 */ /* 0x000fe2000f8e00ff */
[----:B------:R-:W-:-:S02]  /*08a0*/  MOV R4, UR10 ;  /* 0x0000000a00047c02 */ /* 0x000fc40008000f00 */
[----:B------:R-:W-:Y:S01]  /*08b0*/  MOV R5, UR11 ;  /* 0x0000000b00057c02 */ /* 0x000fe20008000f00 */
[----:B------:R-:W-:-:S04]  /*08c0*/  @P1 IMAD.WIDE.U32 R10, R3, 0x4, R10 ;  /* 0x00000004030a1825 */ /* 0x000fc800078e000a */
[----:B------:R-:W-:Y:S01]  /*08d0*/  @P1 IMAD R3, R7, UR20, R0 ;  /* 0x0000001407031c24 */ /* 0x000fe2000f8e0200 */
[----:B------:R-:W-:Y:S01]  /*08e0*/  @P1 IADD3.X R7, PT, PT, RZ, RZ, RZ, P2, !PT ;  /* 0x000000ffff071210 */ /* 0x000fe200017fe4ff */
[----:B------:R-:W-:Y:S01]  /*08f0*/  IMAD.U32 R19, RZ, RZ, UR4 ;  /* 0x00000004ff137e24 */ /* 0x000fe2000f8e00ff */
[C---:B--2---:R-:W-:Y:S01]  /*0900*/  @P1 LEA R2, P2, R6.reuse, UR6, 0x2 ;  /* 0x0000000606021c11 */ /* 0x044fe2000f8410ff */
[----:B------:R-:W-:Y:S01]  /*0910*/  @P1 IMAD.WIDE R4, R3, 0x4, R4 ;  /* 0x0000000403041825 */ /* 0x000fe200078e0204 */
[----:B------:R-:W-:Y:S01]  /*0920*/  @!P0 IADD3 R17, PT, PT, R13, UR4, RZ ;  /* 0x000000040d118c10 */ /* 0x000fe2000fffe0ff */
[----:B0-----:R-:W2:Y:S01]  /*0930*/  @P1 LDG.E R11, desc[UR18][R10.64] ;  /* 0x000000120a0b1981 */ /* 0x001ea2000c1e1900 */
[----:B------:R-:W-:Y:S01]  /*0940*/  @P1 LEA.HI.X R3, R6, UR7, R7, 0x2, P2 ;  /* 0x0000000706031c11 */ /* 0x000fe200090f1407 */
[----:B------:R-:W-:Y:S01]  /*0950*/  @!P0 IMAD R19, R19, UR20, R0 ;  /* 0x0000001413138c24 */ /* 0x000fe2000f8e0200 */
[----:B---3--:R-:W-:Y:S01]  /*0960*/  MOV R6, UR12 ;  /* 0x0000000c00067c02 */ /* 0x008fe20008000f00 */
[----:B------:R-:W-:Y:S01]  /*0970*/  @P1 IMAD.WIDE R14, R15, 0x4, R4 ;  /* 0x000000040f0e1825 */ /* 0x000fe200078e0204 */
[----:B------:R-:W-:Y:S01]  /*0980*/  MOV R7, UR13 ;  /* 0x0000000d00077c02 */ /* 0x000fe20008000f00 */
[----:B------:R-:W2:Y:S01]  /*0990*/  @P1 LDG.E R4, desc[UR18][R4.64] ;  /* 0x0000001204041981 */ /* 0x000ea2000c1e1900 */
[----:B------:R-:W-:-:S02]  /*09a0*/  MOV R8, UR14 ;  /* 0x0000000e00087c02 */ /* 0x000fc40008000f00 */
[----:B------:R-:W-:Y:S01]  /*09b0*/  MOV R9, UR15 ;  /* 0x0000000f00097c02 */ /* 0x000fe20008000f00 */
[----:B------:R-:W-:Y:S01]  /*09c0*/  @!P0 IMAD.WIDE.U32 R6, R17, 0x4, R6 ;  /* 0x0000000411068825 */ /* 0x000fe200078e0006 */
[----:B------:R-:W3:Y:S03]  /*09d0*/  @P1 LDG.E R14, desc[UR18][R14.64] ;  /* 0x000000120e0e1981 */ /* 0x000ee6000c1e1900 */
[----:B------:R-:W-:Y:S01]  /*09e0*/  @!P0 IMAD.WIDE R8, R19, 0x4, R8 ;  /* 0x0000000413088825 */ /* 0x000fe200078e0208 */
[----:B------:R-:W3:Y:S04]  /*09f0*/  @P1 LDG.E R2, desc[UR18][R2.64+0x4] ;  /* 0x0000041202021981 */ /* 0x000ee8000c1e1900 */
[----:B------:R-:W4:Y:S04]  /*0a00*/  @!P0 LDG.E R7, desc[UR18][R6.64] ;  /* 0x0000001206078981 */ /* 0x000f28000c1e1900 */
[----:B------:R-:W4:Y:S01]  /*0a10*/  @!P0 LDG.E R8, desc[UR18][R8.64] ;  /* 0x0000001208088981 */ /* 0x000f22000c1e1900 */
[----:B--2---:R-:W-:-:S04]  /*0a20*/  @P1 IMAD R11, R11, R4, R12 ;  /* 0x000000040b0b1224 */ /* 0x004fc800078e020c */
[----:B---3--:R-:W-:-:S04]  /*0a30*/  @P1 IMAD R12, R2, R14, R11 ;  /* 0x0000000e020c1224 */ /* 0x008fc800078e020b */
[----:B----4-:R-:W-:-:S07]  /*0a40*/  @!P0 IMAD R12, R7, R8, R12 ;  /* 0x00000008070c8224 */ /* 0x010fce00078e020c */
.L_x_11:
[----:B------:R-:W1:Y:S01]  /*0a50*/  LDC.64 R2, c[0x0][0x390] ;  /* 0x0000e400ff027b82 */ /* 0x000e620000000a00 */
[----:B------:R-:W-:-:S05]  /*0a60*/  IADD3 R13, PT, PT, R0, R13, RZ ;  /* 0x0000000d000d7210 */ /* 0x000fca0007ffe0ff */
[----:B-1----:R-:W-:-:S05]  /*0a70*/  IMAD.WIDE R2, R13, 0x4, R2 ;  /* 0x000000040d027825 */ /* 0x002fca00078e0202 */
[----:B0-----:R-:W-:Y:S01]  /*0a80*/  STG.E desc[UR18][R2.64], R12 ;  /* 0x0000000c02007986 */ /* 0x001fe2000c101912 */
[----:B------:R-:W-:Y:S05]  /*0a90*/  EXIT ;  /* 0x000000000000794d */ /* 0x000fea0003800000 */
.L_x_13:
        /* <DEDUP_REMOVED lines=14> */
.L_x_16:


//--------------------- .nv.shared.reserved.0     --------------------------
	.section	.nv.shared.reserved.0,"aw",@nobits
	.weak		__nv_reservedSMEM_offset_0_alias
	.size		__nv_reservedSMEM_offset_0_alias, 0, 64
	.other		__nv_reservedSMEM_offset_0_alias,@"STO_CUDA_RESERVED_SHARED STV_DEFAULT"
__nv_reservedSMEM_offset_0_alias:
	.zero		0
	.zero		64


//--------------------- .nv.shared._Z35matrixMultiplicationGlobalAndSharedPKiS0_Pii --------------------------
	.section	.nv.shared._Z35matrixMultiplicationGlobalAndSharedPKiS0_Pii,"aw",@nobits
	.sectionflags	@""
	.align	4
.nv.shared._Z35matrixMultiplicationGlobalAndSharedPKiS0_Pii:
	.zero		9216


//--------------------- .nv.constant0._Z37matrixMultiplicationGlobalAndConstantPKiPii --------------------------
	.section	.nv.constant0._Z37matrixMultiplicationGlobalAndConstantPKiPii,"a",@progbits
	.sectionflags	@""
	.align	4
.nv.constant0._Z37matrixMultiplicationGlobalAndConstantPKiPii:
	.zero		916


//--------------------- .nv.constant0._Z35matrixMultiplicationGlobalAndSharedPKiS0_Pii --------------------------
	.section	.nv.constant0._Z35matrixMultiplicationGlobalAndSharedPKiS0_Pii,"a",@progbits
	.sectionflags	@""
	.align	4
.nv.constant0._Z35matrixMultiplicationGlobalAndSharedPKiS0_Pii:
	.zero		924


//--------------------- .nv.constant0._Z30matrixMultiplicationGlobalOnlyPKiS0_Pii --------------------------
	.section	.nv.constant0._Z30matrixMultiplicationGlobalOnlyPKiS0_Pii,"a",@progbits
	.sectionflags	@""
	.align	4
.nv.constant0._Z30matrixMultiplicationGlobalOnlyPKiS0_Pii:
	.zero		924


//--------------------- SYMBOLS --------------------------

	.type		.nv.reservedSmem.offset0,@object
	.size		.nv.reservedSmem.offset0,0x4
	.type		.nv.reservedSmem.cap,@object
	.size		.nv.reservedSmem.cap,0x4
